//
// Generated by NVIDIA NVVM Compiler
//
// Compiler Build ID: CL-36424714
// Cuda compilation tools, release 13.0, V13.0.88
// Based on NVVM 20.0.0
//

.version 9.0
.target sm_100
.address_size 64

	// .globl	_Z13multiplyNaivePKiS0_Piiii
// _ZZ17multiplySharedMemPKiS0_PiiiiiiE5aTile has been demoted
// _ZZ17multiplySharedMemPKiS0_PiiiiiiE5bTile has been demoted

.visible .entry _Z13multiplyNaivePKiS0_Piiii(
	.param .u64 .ptr .align 1 _Z13multiplyNaivePKiS0_Piiii_param_0,
	.param .u64 .ptr .align 1 _Z13multiplyNaivePKiS0_Piiii_param_1,
	.param .u64 .ptr .align 1 _Z13multiplyNaivePKiS0_Piiii_param_2,
	.param .u32 _Z13multiplyNaivePKiS0_Piiii_param_3,
	.param .u32 _Z13multiplyNaivePKiS0_Piiii_param_4,
	.param .u32 _Z13multiplyNaivePKiS0_Piiii_param_5
)
{
	.reg .pred 	%p<13>;
	.reg .b32 	%r<107>;
	.reg .b64 	%rd<53>;

	ld.param.u64 	%rd7, [_Z13multiplyNaivePKiS0_Piiii_param_0];
	ld.param.u64 	%rd8, [_Z13multiplyNaivePKiS0_Piiii_param_1];
	ld.param.u64 	%rd6, [_Z13multiplyNaivePKiS0_Piiii_param_2];
	ld.param.u32 	%r32, [_Z13multiplyNaivePKiS0_Piiii_param_3];
	ld.param.u32 	%r30, [_Z13multiplyNaivePKiS0_Piiii_param_4];
	ld.param.u32 	%r31, [_Z13multiplyNaivePKiS0_Piiii_param_5];
	cvta.to.global.u64 	%rd1, %rd8;
	cvta.to.global.u64 	%rd2, %rd7;
	mov.u32 	%r33, %ctaid.x;
	mov.u32 	%r34, %ntid.x;
	mov.u32 	%r35, %tid.x;
	mad.lo.s32 	%r1, %r33, %r34, %r35;
	mov.u32 	%r36, %ctaid.y;
	mov.u32 	%r37, %ntid.y;
	mov.u32 	%r38, %tid.y;
	mad.lo.s32 	%r2, %r36, %r37, %r38;
	setp.ge.s32 	%p1, %r2, %r32;
	setp.ge.s32 	%p2, %r1, %r31;
	or.pred  	%p3, %p1, %p2;
	@%p3 bra 	$L__BB0_14;
	setp.lt.s32 	%p4, %r30, 1;
	mov.b32 	%r106, 0;
	@%p4 bra 	$L__BB0_13;
	mul.lo.s32 	%r3, %r30, %r2;
	and.b32  	%r4, %r30, 7;
	setp.lt.u32 	%p5, %r30, 8;
	mov.b32 	%r101, 0;
	mov.u32 	%r106, %r101;
	@%p5 bra 	$L__BB0_5;
	and.b32  	%r101, %r30, 2147483640;
	neg.s32 	%r95, %r101;
	shl.b32 	%r7, %r31, 3;
	mul.wide.u32 	%rd9, %r3, 4;
	add.s64 	%rd10, %rd9, %rd2;
	add.s64 	%rd52, %rd10, 16;
	mov.b32 	%r106, 0;
	mul.wide.s32 	%rd13, %r31, 4;
	mov.u32 	%r94, %r1;
$L__BB0_4:
	.pragma "nounroll";
	ld.global.u32 	%r43, [%rd52+-16];
	mul.wide.s32 	%rd11, %r94, 4;
	add.s64 	%rd12, %rd1, %rd11;
	ld.global.u32 	%r44, [%rd12];
	mad.lo.s32 	%r45, %r44, %r43, %r106;
	ld.global.u32 	%r46, [%rd52+-12];
	add.s64 	%rd14, %rd12, %rd13;
	ld.global.u32 	%r47, [%rd14];
	mad.lo.s32 	%r48, %r47, %r46, %r45;
	ld.global.u32 	%r49, [%rd52+-8];
	add.s64 	%rd15, %rd14, %rd13;
	ld.global.u32 	%r50, [%rd15];
	mad.lo.s32 	%r51, %r50, %r49, %r48;
	ld.global.u32 	%r52, [%rd52+-4];
	add.s64 	%rd16, %rd15, %rd13;
	ld.global.u32 	%r53, [%rd16];
	mad.lo.s32 	%r54, %r53, %r52, %r51;
	ld.global.u32 	%r55, [%rd52];
	add.s64 	%rd17, %rd16, %rd13;
	ld.global.u32 	%r56, [%rd17];
	mad.lo.s32 	%r57, %r56, %r55, %r54;
	ld.global.u32 	%r58, [%rd52+4];
	add.s64 	%rd18, %rd17, %rd13;
	ld.global.u32 	%r59, [%rd18];
	mad.lo.s32 	%r60, %r59, %r58, %r57;
	ld.global.u32 	%r61, [%rd52+8];
	add.s64 	%rd19, %rd18, %rd13;
	ld.global.u32 	%r62, [%rd19];
	mad.lo.s32 	%r63, %r62, %r61, %r60;
	ld.global.u32 	%r64, [%rd52+12];
	add.s64 	%rd20, %rd19, %rd13;
	ld.global.u32 	%r65, [%rd20];
	mad.lo.s32 	%r106, %r65, %r64, %r63;
	add.s32 	%r95, %r95, 8;
	add.s32 	%r94, %r94, %r7;
	add.s64 	%rd52, %rd52, 32;
	setp.ne.s32 	%p6, %r95, 0;
	@%p6 bra 	$L__BB0_4;
$L__BB0_5:
	setp.eq.s32 	%p7, %r4, 0;
	@%p7 bra 	$L__BB0_13;
	and.b32  	%r17, %r30, 3;
	setp.lt.u32 	%p8, %r4, 4;
	@%p8 bra 	$L__BB0_8;
	add.s32 	%r67, %r101, %r3;
	mul.wide.u32 	%rd21, %r67, 4;
	add.s64 	%rd22, %rd2, %rd21;
	ld.global.u32 	%r68, [%rd22];
	mad.lo.s32 	%r69, %r101, %r31, %r1;
	mul.wide.s32 	%rd23, %r69, 4;
	add.s64 	%rd24, %rd1, %rd23;
	ld.global.u32 	%r70, [%rd24];
	mad.lo.s32 	%r71, %r70, %r68, %r106;
	cvt.u64.u32 	%rd25, %r3;
	cvt.u64.u32 	%rd26, %r101;
	add.s64 	%rd27, %rd26, %rd25;
	shl.b64 	%rd28, %rd27, 2;
	add.s64 	%rd29, %rd2, %rd28;
	ld.global.u32 	%r72, [%rd29+4];
	mul.wide.s32 	%rd30, %r31, 4;
	add.s64 	%rd31, %rd24, %rd30;
	ld.global.u32 	%r73, [%rd31];
	mad.lo.s32 	%r74, %r73, %r72, %r71;
	ld.global.u32 	%r75, [%rd29+8];
	add.s64 	%rd32, %rd31, %rd30;
	ld.global.u32 	%r76, [%rd32];
	mad.lo.s32 	%r77, %r76, %r75, %r74;
	ld.global.u32 	%r78, [%rd29+12];
	add.s64 	%rd33, %rd32, %rd30;
	ld.global.u32 	%r79, [%rd33];
	mad.lo.s32 	%r106, %r79, %r78, %r77;
	add.s32 	%r101, %r101, 4;
$L__BB0_8:
	setp.eq.s32 	%p9, %r17, 0;
	@%p9 bra 	$L__BB0_13;
	setp.eq.s32 	%p10, %r17, 1;
	@%p10 bra 	$L__BB0_11;
	add.s32 	%r81, %r101, %r3;
	mul.wide.u32 	%rd34, %r81, 4;
	add.s64 	%rd35, %rd2, %rd34;
	ld.global.u32 	%r82, [%rd35];
	mad.lo.s32 	%r83, %r101, %r31, %r1;
	mul.wide.s32 	%rd36, %r83, 4;
	add.s64 	%rd37, %rd1, %rd36;
	ld.global.u32 	%r84, [%rd37];
	mad.lo.s32 	%r85, %r84, %r82, %r106;
	cvt.u64.u32 	%rd38, %r3;
	cvt.u64.u32 	%rd39, %r101;
	add.s64 	%rd40, %rd39, %rd38;
	shl.b64 	%rd41, %rd40, 2;
	add.s64 	%rd42, %rd2, %rd41;
	ld.global.u32 	%r86, [%rd42+4];
	mul.wide.s32 	%rd43, %r31, 4;
	add.s64 	%rd44, %rd37, %rd43;
	ld.global.u32 	%r87, [%rd44];
	mad.lo.s32 	%r106, %r87, %r86, %r85;
	add.s32 	%r101, %r101, 2;
$L__BB0_11:
	and.b32  	%r88, %r30, 1;
	setp.eq.b32 	%p11, %r88, 1;
	not.pred 	%p12, %p11;
	@%p12 bra 	$L__BB0_13;
	add.s32 	%r89, %r101, %r3;
	mul.wide.u32 	%rd45, %r89, 4;
	add.s64 	%rd46, %rd2, %rd45;
	ld.global.u32 	%r90, [%rd46];
	mad.lo.s32 	%r91, %r101, %r31, %r1;
	mul.wide.s32 	%rd47, %r91, 4;
	add.s64 	%rd48, %rd1, %rd47;
	ld.global.u32 	%r92, [%rd48];
	mad.lo.s32 	%r106, %r92, %r90, %r106;
$L__BB0_13:
	mad.lo.s32 	%r93, %r31, %r2, %r1;
	cvta.to.global.u64 	%rd49, %rd6;
	mul.wide.s32 	%rd50, %r93, 4;
	add.s64 	%rd51, %rd49, %rd50;
	st.global.u32 	[%rd51], %r106;
$L__BB0_14:
	ret;

}
	// .globl	_Z17multiplySharedMemPKiS0_Piiiiii
.visible .entry _Z17multiplySharedMemPKiS0_Piiiiii(
	.param .u64 .ptr .align 1 _Z17multiplySharedMemPKiS0_Piiiiii_param_0,
	.param .u64 .ptr .align 1 _Z17multiplySharedMemPKiS0_Piiiiii_param_1,
	.param .u64 .ptr .align 1 _Z17multiplySharedMemPKiS0_Piiiiii_param_2,
	.param .u32 _Z17multiplySharedMemPKiS0_Piiiiii_param_3,
	.param .u32 _Z17multiplySharedMemPKiS0_Piiiiii_param_4,
	.param .u32 _Z17multiplySharedMemPKiS0_Piiiiii_param_5,
	.param .u32 _Z17multiplySharedMemPKiS0_Piiiiii_param_6,
	.param .u32 _Z17multiplySharedMemPKiS0_Piiiiii_param_7
)
{
	.reg .pred 	%p<13>;
	.reg .b32 	%r<205>;
	.reg .b64 	%rd<13>;
	// demoted variable
	.shared .align 4 .b8 _ZZ17multiplySharedMemPKiS0_PiiiiiiE5aTile[4096];
	// demoted variable
	.shared .align 4 .b8 _ZZ17multiplySharedMemPKiS0_PiiiiiiE5bTile[4096];
	ld.param.u64 	%rd2, [_Z17multiplySharedMemPKiS0_Piiiiii_param_0];
	ld.param.u64 	%rd3, [_Z17multiplySharedMemPKiS0_Piiiiii_param_1];
	ld.param.u64 	%rd1, [_Z17multiplySharedMemPKiS0_Piiiiii_param_2];
	ld.param.u32 	%r51, [_Z17multiplySharedMemPKiS0_Piiiiii_param_3];
	ld.param.u32 	%r52, [_Z17multiplySharedMemPKiS0_Piiiiii_param_4];
	ld.param.u32 	%r48, [_Z17multiplySharedMemPKiS0_Piiiiii_param_5];
	ld.param.u32 	%r49, [_Z17multiplySharedMemPKiS0_Piiiiii_param_6];
	ld.param.u32 	%r50, [_Z17multiplySharedMemPKiS0_Piiiiii_param_7];
	cvta.to.global.u64 	%rd4, %rd3;
	cvta.to.global.u64 	%rd5, %rd2;
	mov.u32 	%r53, %ctaid.x;
	mov.u32 	%r54, %ntid.x;
	mov.u32 	%r1, %tid.x;
	mad.lo.s32 	%r2, %r53, %r54, %r1;
	mov.u32 	%r55, %ctaid.y;
	mov.u32 	%r56, %ntid.y;
	mov.u32 	%r3, %tid.y;
	mad.lo.s32 	%r4, %r55, %r56, %r3;
	mad.lo.s32 	%r57, %r52, %r4, %r1;
	add.s32 	%r58, %r57, %r49;
	mul.wide.u32 	%rd6, %r58, 4;
	add.s64 	%rd7, %rd5, %rd6;
	ld.global.u32 	%r59, [%rd7];
	shl.b32 	%r60, %r3, 7;
	mov.u32 	%r61, _ZZ17multiplySharedMemPKiS0_PiiiiiiE5aTile;
	add.s32 	%r5, %r61, %r60;
	shl.b32 	%r62, %r1, 2;
	add.s32 	%r63, %r5, %r62;
	st.shared.u32 	[%r63], %r59;
	add.s32 	%r64, %r49, %r3;
	mad.lo.s32 	%r65, %r64, %r48, %r2;
	mul.wide.u32 	%rd8, %r65, 4;
	add.s64 	%rd9, %rd4, %rd8;
	ld.global.u32 	%r66, [%rd9];
	mov.u32 	%r67, _ZZ17multiplySharedMemPKiS0_PiiiiiiE5bTile;
	add.s32 	%r68, %r67, %r60;
	add.s32 	%r69, %r68, %r62;
	st.shared.u32 	[%r69], %r66;
	bar.sync 	0;
	sub.s32 	%r6, %r50, %r49;
	setp.ge.s32 	%p1, %r4, %r51;
	setp.ge.s32 	%p2, %r2, %r48;
	or.pred  	%p3, %p1, %p2;
	@%p3 bra 	$L__BB1_15;
	setp.lt.s32 	%p4, %r6, 1;
	mov.b32 	%r204, 0;
	@%p4 bra 	$L__BB1_14;
	and.b32  	%r7, %r6, 15;
	sub.s32 	%r73, %r49, %r50;
	setp.gt.u32 	%p5, %r73, -16;
	mov.b32 	%r195, 0;
	mov.u32 	%r204, %r195;
	@%p5 bra 	$L__BB1_5;
	and.b32  	%r195, %r6, 2147483632;
	neg.s32 	%r189, %r195;
	add.s32 	%r77, %r60, %r61;
	add.s32 	%r188, %r77, 32;
	add.s32 	%r80, %r62, %r67;
	add.s32 	%r187, %r80, 1024;
	mov.b32 	%r204, 0;
$L__BB1_4:
	.pragma "nounroll";
	ld.shared.u32 	%r81, [%r188+-32];
	ld.shared.u32 	%r82, [%r187+-1024];
	mad.lo.s32 	%r83, %r82, %r81, %r204;
	ld.shared.u32 	%r84, [%r188+-28];
	ld.shared.u32 	%r85, [%r187+-896];
	mad.lo.s32 	%r86, %r85, %r84, %r83;
	ld.shared.u32 	%r87, [%r188+-24];
	ld.shared.u32 	%r88, [%r187+-768];
	mad.lo.s32 	%r89, %r88, %r87, %r86;
	ld.shared.u32 	%r90, [%r188+-20];
	ld.shared.u32 	%r91, [%r187+-640];
	mad.lo.s32 	%r92, %r91, %r90, %r89;
	ld.shared.u32 	%r93, [%r188+-16];
	ld.shared.u32 	%r94, [%r187+-512];
	mad.lo.s32 	%r95, %r94, %r93, %r92;
	ld.shared.u32 	%r96, [%r188+-12];
	ld.shared.u32 	%r97, [%r187+-384];
	mad.lo.s32 	%r98, %r97, %r96, %r95;
	ld.shared.u32 	%r99, [%r188+-8];
	ld.shared.u32 	%r100, [%r187+-256];
	mad.lo.s32 	%r101, %r100, %r99, %r98;
	ld.shared.u32 	%r102, [%r188+-4];
	ld.shared.u32 	%r103, [%r187+-128];
	mad.lo.s32 	%r104, %r103, %r102, %r101;
	ld.shared.u32 	%r105, [%r188];
	ld.shared.u32 	%r106, [%r187];
	mad.lo.s32 	%r107, %r106, %r105, %r104;
	ld.shared.u32 	%r108, [%r188+4];
	ld.shared.u32 	%r109, [%r187+128];
	mad.lo.s32 	%r110, %r109, %r108, %r107;
	ld.shared.u32 	%r111, [%r188+8];
	ld.shared.u32 	%r112, [%r187+256];
	mad.lo.s32 	%r113, %r112, %r111, %r110;
	ld.shared.u32 	%r114, [%r188+12];
	ld.shared.u32 	%r115, [%r187+384];
	mad.lo.s32 	%r116, %r115, %r114, %r113;
	ld.shared.u32 	%r117, [%r188+16];
	ld.shared.u32 	%r118, [%r187+512];
	mad.lo.s32 	%r119, %r118, %r117, %r116;
	ld.shared.u32 	%r120, [%r188+20];
	ld.shared.u32 	%r121, [%r187+640];
	mad.lo.s32 	%r122, %r121, %r120, %r119;
	ld.shared.u32 	%r123, [%r188+24];
	ld.shared.u32 	%r124, [%r187+768];
	mad.lo.s32 	%r125, %r124, %r123, %r122;
	ld.shared.u32 	%r126, [%r188+28];
	ld.shared.u32 	%r127, [%r187+896];
	mad.lo.s32 	%r204, %r127, %r126, %r125;
	add.s32 	%r189, %r189, 16;
	add.s32 	%r188, %r188, 64;
	add.s32 	%r187, %r187, 2048;
	setp.ne.s32 	%p6, %r189, 0;
	@%p6 bra 	$L__BB1_4;
$L__BB1_5:
	setp.eq.s32 	%p7, %r7, 0;
	@%p7 bra 	$L__BB1_14;
	add.s32 	%r23, %r67, %r62;
	and.b32  	%r24, %r6, 7;
	setp.lt.u32 	%p8, %r7, 8;
	@%p8 bra 	$L__BB1_8;
	shl.b32 	%r131, %r195, 2;
	add.s32 	%r132, %r5, %r131;
	ld.shared.u32 	%r133, [%r132];
	shl.b32 	%r134, %r195, 7;
	add.s32 	%r135, %r23, %r134;
	ld.shared.u32 	%r136, [%r135];
	mad.lo.s32 	%r137, %r136, %r133, %r204;
	ld.shared.u32 	%r138, [%r132+4];
	ld.shared.u32 	%r139, [%r135+128];
	mad.lo.s32 	%r140, %r139, %r138, %r137;
	ld.shared.u32 	%r141, [%r132+8];
	ld.shared.u32 	%r142, [%r135+256];
	mad.lo.s32 	%r143, %r142, %r141, %r140;
	ld.shared.u32 	%r144, [%r132+12];
	ld.shared.u32 	%r145, [%r135+384];
	mad.lo.s32 	%r146, %r145, %r144, %r143;
	ld.shared.u32 	%r147, [%r132+16];
	ld.shared.u32 	%r148, [%r135+512];
	mad.lo.s32 	%r149, %r148, %r147, %r146;
	ld.shared.u32 	%r150, [%r132+20];
	ld.shared.u32 	%r151, [%r135+640];
	mad.lo.s32 	%r152, %r151, %r150, %r149;
	ld.shared.u32 	%r153, [%r132+24];
	ld.shared.u32 	%r154, [%r135+768];
	mad.lo.s32 	%r155, %r154, %r153, %r152;
	ld.shared.u32 	%r156, [%r132+28];
	ld.shared.u32 	%r157, [%r135+896];
	mad.lo.s32 	%r204, %r157, %r156, %r155;
	add.s32 	%r195, %r195, 8;
$L__BB1_8:
	setp.eq.s32 	%p9, %r24, 0;
	@%p9 bra 	$L__BB1_14;
	and.b32  	%r30, %r6, 3;
	setp.lt.u32 	%p10, %r24, 4;
	@%p10 bra 	$L__BB1_11;
	shl.b32 	%r159, %r195, 2;
	add.s32 	%r160, %r5, %r159;
	ld.shared.u32 	%r161, [%r160];
	shl.b32 	%r162, %r195, 7;
	add.s32 	%r163, %r23, %r162;
	ld.shared.u32 	%r164, [%r163];
	mad.lo.s32 	%r165, %r164, %r161, %r204;
	ld.shared.u32 	%r166, [%r160+4];
	ld.shared.u32 	%r167, [%r163+128];
	mad.lo.s32 	%r168, %r167, %r166, %r165;
	ld.shared.u32 	%r169, [%r160+8];
	ld.shared.u32 	%r170, [%r163+256];
	mad.lo.s32 	%r171, %r170, %r169, %r168;
	ld.shared.u32 	%r172, [%r160+12];
	ld.shared.u32 	%r173, [%r163+384];
	mad.lo.s32 	%r204, %r173, %r172, %r171;
	add.s32 	%r195, %r195, 4;
$L__BB1_11:
	setp.eq.s32 	%p11, %r30, 0;
	@%p11 bra 	$L__BB1_14;
	shl.b32 	%r174, %r195, 7;
	add.s32 	%r176, %r174, %r62;
	add.s32 	%r202, %r67, %r176;
	shl.b32 	%r179, %r195, 2;
	add.s32 	%r180, %r60, %r179;
	add.s32 	%r201, %r61, %r180;
	neg.s32 	%r200, %r30;
$L__BB1_13:
	.pragma "nounroll";
	ld.shared.u32 	%r182, [%r201];
	ld.shared.u32 	%r183, [%r202];
	mad.lo.s32 	%r204, %r183, %r182, %r204;
	add.s32 	%r202, %r202, 128;
	add.s32 	%r201, %r201, 4;
	add.s32 	%r200, %r200, 1;
	setp.ne.s32 	%p12, %r200, 0;
	@%p12 bra 	$L__BB1_13;
$L__BB1_14:
	mad.lo.s32 	%r184, %r48, %r4, %r2;
	cvta.to.global.u64 	%rd10, %rd1;
	mul.wide.s32 	%rd11, %r184, 4;
	add.s64 	%rd12, %rd10, %rd11;
	ld.global.u32 	%r185, [%rd12];
	add.s32 	%r186, %r185, %r204;
	st.global.u32 	[%rd12], %r186;
$L__BB1_15:
	ret;

}


// ===== COMPILED SASS (sm_100) =====

	.target	sm_100

	.elftype	@"ET_EXEC"


//--------------------- .note.nv.tkinfo           --------------------------
	.section	.note.nv.tkinfo,"",@"SHT_NOTE"
	.sectionflags	@"SHF_NOTE_NV_TKINFO"
	.tkinfo
        /*0018*/ 	.word	0x00000002
        /*0030*/ 	.string	""
        /*0030*/ 	.string	"ptxas"
        /*0030*/ 	.string	"Cuda compilation tools, release 13.0, V13.0.88"
        /*0030*/ 	.string	"Build cuda_13.0.r13.0/compiler.36424714_0"
        /*0030*/ 	.string	"-arch sm_100 -m 64 "



//--------------------- .note.nv.cuinfo           --------------------------
	.section	.note.nv.cuinfo,"",@"SHT_NOTE"
	.sectionflags	@"SHF_NOTE_NV_CUINFO"
        /*0018*/ 	.short	0x0002
        /*001a*/ 	.short	0x0064
        /*001c*/ 	.short	0x0082
	.zero		2


//--------------------- .nv.info                  --------------------------
	.section	.nv.info,"",@"SHT_CUDA_INFO"
	.align	4


	//----- nvinfo : EIATTR_REGCOUNT
	.align		4
        /*0000*/ 	.byte	0x04, 0x2f
        /*0002*/ 	.short	(.L_1 - .L_0)
	.align		4
.L_0:
        /*0004*/ 	.word	index@(_Z13multiplyNaivePKiS0_Piiii)
        /*0008*/ 	.word	0x00000020


	//----- nvinfo : EIATTR_FRAME_SIZE
	.align		4
.L_1:
        /*000c*/ 	.byte	0x04, 0x11
        /*000e*/ 	.short	(.L_3 - .L_2)
	.align		4
.L_2:
        /*0010*/ 	.word	index@(_Z13multiplyNaivePKiS0_Piiii)
        /*0014*/ 	.word	0x00000000


	//----- nvinfo : EIATTR_REGCOUNT
	.align		4
.L_3:
        /*0018*/ 	.byte	0x04, 0x2f
        /*001a*/ 	.short	(.L_5 - .L_4)
	.align		4
.L_4:
        /*001c*/ 	.word	index@(_Z17multiplySharedMemPKiS0_Piiiiii)
        /*0020*/ 	.word	0x0000001f


	//----- nvinfo : EIATTR_FRAME_SIZE
	.align		4
.L_5:
        /*0024*/ 	.byte	0x04, 0x11
        /*0026*/ 	.short	(.L_7 - .L_6)
	.align		4
.L_6:
        /*0028*/ 	.word	index@(_Z17multiplySharedMemPKiS0_Piiiiii)
        /*002c*/ 	.word	0x00000000


	//----- nvinfo : EIATTR_MIN_STACK_SIZE
	.align		4
.L_7:
        /*0030*/ 	.byte	0x04, 0x12
        /*0032*/ 	.short	(.L_9 - .L_8)
	.align		4
.L_8:
        /*0034*/ 	.word	index@(_Z17multiplySharedMemPKiS0_Piiiiii)
        /*0038*/ 	.word	0x00000000


	//----- nvinfo : EIATTR_MIN_STACK_SIZE
	.align		4
.L_9:
        /*003c*/ 	.byte	0x04, 0x12
        /*003e*/ 	.short	(.L_11 - .L_10)
	.align		4
.L_10:
        /*0040*/ 	.word	index@(_Z13multiplyNaivePKiS0_Piiii)
        /*0044*/ 	.word	0x00000000
.L_11:


//--------------------- .nv.compat                --------------------------
	.section	.nv.compat,"",@"SHT_CUDA_COMPAT_INFO"
	.align	4
        /*0000*/ 	.byte	0x02, 0x09, 0x00, 0x00, 0x02, 0x02, 0x01, 0x00, 0x02, 0x05, 0x05, 0x00, 0x03, 0x07, 0x01, 0x01
        /*0010*/ 	.byte	0x02, 0x03, 0x00, 0x00, 0x02, 0x06, 0x01, 0x00, 0x04, 0x0b, 0x08, 0x00, 0x09, 0x00, 0x00, 0x00
        /*0020*/ 	.byte	0x00, 0x00, 0x00, 0x00


//--------------------- .nv.info._Z17multiplySharedMemPKiS0_Piiiiii --------------------------
	.section	.nv.info._Z17multiplySharedMemPKiS0_Piiiiii,"",@"SHT_CUDA_INFO"
	.sectionflags	@""
	.align	4


	//----- nvinfo : EIATTR_CUDA_API_VERSION
	.align		4
        /*0000*/ 	.byte	0x04, 0x37
        /*0002*/ 	.short	(.L_13 - .L_12)
.L_12:
        /*0004*/ 	.word	0x00000082


	//----- nvinfo : EIATTR_KPARAM_INFO
	.align		4
.L_13:
        /*0008*/ 	.byte	0x04, 0x17
        /*000a*/ 	.short	(.L_15 - .L_14)
.L_14:
        /*000c*/ 	.word	0x00000000
        /*0010*/ 	.short	0x0007
        /*0012*/ 	.short	0x0028
        /*0014*/ 	.byte	0x00, 0xf0, 0x11, 0x00


	//----- nvinfo : EIATTR_KPARAM_INFO
	.align		4
.L_15:
        /*0018*/ 	.byte	0x04, 0x17
        /*001a*/ 	.short	(.L_17 - .L_16)
.L_16:
        /*001c*/ 	.word	0x00000000
        /*0020*/ 	.short	0x0006
        /*0022*/ 	.short	0x0024
        /*0024*/ 	.byte	0x00, 0xf0, 0x11, 0x00


	//----- nvinfo : EIATTR_KPARAM_INFO
	.align		4
.L_17:
        /*0028*/ 	.byte	0x04, 0x17
        /*002a*/ 	.short	(.L_19 - .L_18)
.L_18:
        /*002c*/ 	.word	0x00000000
        /*0030*/ 	.short	0x0005
        /*0032*/ 	.short	0x0020
        /*0034*/ 	.byte	0x00, 0xf0, 0x11, 0x00


	//----- nvinfo : EIATTR_KPARAM_INFO
	.align		4
.L_19:
        /*0038*/ 	.byte	0x04, 0x17
        /*003a*/ 	.short	(.L_21 - .L_20)
.L_20:
        /*003c*/ 	.word	0x00000000
        /*0040*/ 	.short	0x0004
        /*0042*/ 	.short	0x001c
        /*0044*/ 	.byte	0x00, 0xf0, 0x11, 0x00


	//----- nvinfo : EIATTR_KPARAM_INFO
	.align		4
.L_21:
        /*0048*/ 	.byte	0x04, 0x17
        /*004a*/ 	.short	(.L_23 - .L_22)
.L_22:
        /*004c*/ 	.word	0x00000000
        /*0050*/ 	.short	0x0003
        /*0052*/ 	.short	0x0018
        /*0054*/ 	.byte	0x00, 0xf0, 0x11, 0x00


	//----- nvinfo : EIATTR_KPARAM_INFO
	.align		4
.L_23:
        /*0058*/ 	.byte	0x04, 0x17
        /*005a*/ 	.short	(.L_25 - .L_24)
.L_24:
        /*005c*/ 	.word	0x00000000
        /*0060*/ 	.short	0x0002
        /*0062*/ 	.short	0x0010
        /*0064*/ 	.byte	0x00, 0xf5, 0x21, 0x00


	//----- nvinfo : EIATTR_KPARAM_INFO
	.align		4
.L_25:
        /*0068*/ 	.byte	0x04, 0x17
        /*006a*/ 	.short	(.L_27 - .L_26)
.L_26:
        /*006c*/ 	.word	0x00000000
        /*0070*/ 	.short	0x0001
        /*0072*/ 	.short	0x0008
        /*0074*/ 	.byte	0x00, 0xf5, 0x21, 0x00


	//----- nvinfo : EIATTR_KPARAM_INFO
	.align		4
.L_27:
        /*0078*/ 	.byte	0x04, 0x17
        /*007a*/ 	.short	(.L_29 - .L_28)
.L_28:
        /*007c*/ 	.word	0x00000000
        /*0080*/ 	.short	0x0000
        /*0082*/ 	.short	0x0000
        /*0084*/ 	.byte	0x00, 0xf5, 0x21, 0x00


	//----- nvinfo : EIATTR_SPARSE_MMA_MASK
	.align		4
.L_29:
        /*0088*/ 	.byte	0x03, 0x50
        /*008a*/ 	.short	0x0000


	//----- nvinfo : EIATTR_MAXREG_COUNT
	.align		4
        /*008c*/ 	.byte	0x03, 0x1b
        /*008e*/ 	.short	0x00ff


	//----- nvinfo : EIATTR_NUM_BARRIERS
	.align		4
        /*0090*/ 	.byte	0x02, 0x4c
        /*0092*/ 	.byte	0x01
	.zero		1


	//----- nvinfo : EIATTR_MERCURY_ISA_VERSION
	.align		4
        /*0094*/ 	.byte	0x03, 0x5f
        /*0096*/ 	.short	0x0101


	//----- nvinfo : EIATTR_VRC_CTA_INIT_COUNT
	.align		4
        /*0098*/ 	.byte	0x02, 0x4a
	.zero		1
	.zero		1


	//----- nvinfo : EIATTR_EXIT_INSTR_OFFSETS
	.align		4
        /*009c*/ 	.byte	0x04, 0x1c
        /*009e*/ 	.short	(.L_31 - .L_30)


	//   ....[0]....
.L_30:
        /*00a0*/ 	.word	0x00000260


	//   ....[1]....
        /*00a4*/ 	.word	0x00000a20


	//----- nvinfo : EIATTR_CBANK_PARAM_SIZE
	.align		4
.L_31:
        /*00a8*/ 	.byte	0x03, 0x19
        /*00aa*/ 	.short	0x002c


	//----- nvinfo : EIATTR_PARAM_CBANK
	.align		4
        /*00ac*/ 	.byte	0x04, 0x0a
        /*00ae*/ 	.short	(.L_33 - .L_32)
	.align		4
.L_32:
        /*00b0*/ 	.word	index@(.nv.constant0._Z17multiplySharedMemPKiS0_Piiiiii)
        /*00b4*/ 	.short	0x0380
        /*00b6*/ 	.short	0x002c


	//----- nvinfo : EIATTR_SW_WAR
	.align		4
.L_33:
        /*00b8*/ 	.byte	0x04, 0x36
        /*00ba*/ 	.short	(.L_35 - .L_34)
.L_34:
        /*00bc*/ 	.word	0x00000008
.L_35:


//--------------------- .nv.info._Z13multiplyNaivePKiS0_Piiii --------------------------
	.section	.nv.info._Z13multiplyNaivePKiS0_Piiii,"",@"SHT_CUDA_INFO"
	.sectionflags	@""
	.align	4


	//----- nvinfo : EIATTR_CUDA_API_VERSION
	.align		4
        /*0000*/ 	.byte	0x04, 0x37
        /*0002*/ 	.short	(.L_37 - .L_36)
.L_36:
        /*0004*/ 	.word	0x00000082


	//----- nvinfo : EIATTR_KPARAM_INFO
	.align		4
.L_37:
        /*0008*/ 	.byte	0x04, 0x17
        /*000a*/ 	.short	(.L_39 - .L_38)
.L_38:
        /*000c*/ 	.word	0x00000000
        /*0010*/ 	.short	0x0005
        /*0012*/ 	.short	0x0020
        /*0014*/ 	.byte	0x00, 0xf0, 0x11, 0x00


	//----- nvinfo : EIATTR_KPARAM_INFO
	.align		4
.L_39:
        /*0018*/ 	.byte	0x04, 0x17
        /*001a*/ 	.short	(.L_41 - .L_40)
.L_40:
        /*001c*/ 	.word	0x00000000
        /*0020*/ 	.short	0x0004
        /*0022*/ 	.short	0x001c
        /*0024*/ 	.byte	0x00, 0xf0, 0x11, 0x00


	//----- nvinfo : EIATTR_KPARAM_INFO
	.align		4
.L_41:
        /*0028*/ 	.byte	0x04, 0x17
        /*002a*/ 	.short	(.L_43 - .L_42)
.L_42:
        /*002c*/ 	.word	0x00000000
        /*0030*/ 	.short	0x0003
        /*0032*/ 	.short	0x0018
        /*0034*/ 	.byte	0x00, 0xf0, 0x11, 0x00


	//----- nvinfo : EIATTR_KPARAM_INFO
	.align		4
.L_43:
        /*0038*/ 	.byte	0x04, 0x17
        /*003a*/ 	.short	(.L_45 - .L_44)
.L_44:
        /*003c*/ 	.word	0x00000000
        /*0040*/ 	.short	0x0002
        /*0042*/ 	.short	0x0010
        /*0044*/ 	.byte	0x00, 0xf5, 0x21, 0x00


	//----- nvinfo : EIATTR_KPARAM_INFO
	.align		4
.L_45:
        /*0048*/ 	.byte	0x04, 0x17
        /*004a*/ 	.short	(.L_47 - .L_46)
.L_46:
        /*004c*/ 	.word	0x00000000
        /*0050*/ 	.short	0x0001
        /*0052*/ 	.short	0x0008
        /*0054*/ 	.byte	0x00, 0xf5, 0x21, 0x00


	//----- nvinfo : EIATTR_KPARAM_INFO
	.align		4
.L_47:
        /*0058*/ 	.byte	0x04, 0x17
        /*005a*/ 	.short	(.L_49 - .L_48)
.L_48:
        /*005c*/ 	.word	0x00000000
        /*0060*/ 	.short	0x0000
        /*0062*/ 	.short	0x0000
        /*0064*/ 	.byte	0x00, 0xf5, 0x21, 0x00


	//----- nvinfo : EIATTR_SPARSE_MMA_MASK
	.align		4
.L_49:
        /*0068*/ 	.byte	0x03, 0x50
        /*006a*/ 	.short	0x0000


	//----- nvinfo : EIATTR_MAXREG_COUNT
	.align		4
        /*006c*/ 	.byte	0x03, 0x1b
        /*006e*/ 	.short	0x00ff


	//----- nvinfo : EIATTR_MERCURY_ISA_VERSION
	.align		4
        /*0070*/ 	.byte	0x03, 0x5f
        /*0072*/ 	.short	0x0101


	//----- nvinfo : EIATTR_VRC_CTA_INIT_COUNT
	.align		4
        /*0074*/ 	.byte	0x02, 0x4a
	.zero		1
	.zero		1


	//----- nvinfo : EIATTR_EXIT_INSTR_OFFSETS
	.align		4
        /*0078*/ 	.byte	0x04, 0x1c
        /*007a*/ 	.short	(.L_51 - .L_50)


	//   ....[0]....
.L_50:
        /*007c*/ 	.word	0x000000d0


	//   ....[1]....
        /*0080*/ 	.word	0x000008e0


	//----- nvinfo : EIATTR_CBANK_PARAM_SIZE
	.align		4
.L_51:
        /*0084*/ 	.byte	0x03, 0x19
        /*0086*/ 	.short	0x0024


	//----- nvinfo : EIATTR_PARAM_CBANK
	.align		4
        /*0088*/ 	.byte	0x04, 0x0a
        /*008a*/ 	.short	(.L_53 - .L_52)
	.align		4
.L_52:
        /*008c*/ 	.word	index@(.nv.constant0._Z13multiplyNaivePKiS0_Piiii)
        /*0090*/ 	.short	0x0380
        /*0092*/ 	.short	0x0024


	//----- nvinfo : EIATTR_SW_WAR
	.align		4
.L_53:
        /*0094*/ 	.byte	0x04, 0x36
        /*0096*/ 	.short	(.L_55 - .L_54)
.L_54:
        /*0098*/ 	.word	0x00000008
.L_55:


//--------------------- .nv.callgraph             --------------------------
	.section	.nv.callgraph,"",@"SHT_CUDA_CALLGRAPH"
	.align	4
	.sectionentsize	8
	.align		4
        /*0000*/ 	.word	0x00000000
	.align		4
        /*0004*/ 	.word	0xffffffff
	.align		4
        /*0008*/ 	.word	0x00000000
	.align		4
        /*000c*/ 	.word	0xfffffffe
	.align		4
        /*0010*/ 	.word	0x00000000
	.align		4
        /*0014*/ 	.word	0xfffffffd
	.align		4
        /*0018*/ 	.word	0x00000000
	.align		4
        /*001c*/ 	.word	0xfffffffc


//--------------------- .text._Z17multiplySharedMemPKiS0_Piiiiii --------------------------
	.section	.text._Z17multiplySharedMemPKiS0_Piiiiii,"ax",@progbits
	.align	128
        .global         _Z17multiplySharedMemPKiS0_Piiiiii
        .type           _Z17multiplySharedMemPKiS0_Piiiiii,@function
        .size           _Z17multiplySharedMemPKiS0_Piiiiii,(.L_x_12 - _Z17multiplySharedMemPKiS0_Piiiiii)
        .other          _Z17multiplySharedMemPKiS0_Piiiiii,@"STO_CUDA_ENTRY STV_DEFAULT"
_Z17multiplySharedMemPKiS0_Piiiiii:
.text._Z17multiplySharedMemPKiS0_Piiiiii:
[----:B------:R-:W-:Y:S01]  /*0000*/  LDC R1, c[0x0][0x37c] ;  /* 0x0000df00ff017b82 */ /* 0x000fe20000000800 */
[----:B------:R-:W0:Y:S07]  /*0010*/  S2R R11, SR_TID.Y ;  /* 0x00000000000b7919 */ /* 0x000e2e0000002200 */
[----:B------:R-:W1:Y:S01]  /*0020*/  LDC R19, c[0x0][0x360] ;  /* 0x0000d800ff137b82 */ /* 0x000e620000000800 */
[----:B------:R-:W2:Y:S01]  /*0030*/  LDCU UR6, c[0x0][0x39c] ;  /* 0x00007380ff0677ac */ /* 0x000ea20008000800 */
[----:B------:R-:W2:Y:S01]  /*0040*/  S2R R16, SR_TID.X ;  /* 0x0000000000107919 */ /* 0x000ea20000002100 */
[----:B------:R-:W0:Y:S05]  /*0050*/  LDCU.64 UR10, c[0x0][0x3a0] ;  /* 0x00007400ff0a77ac */ /* 0x000e2a0008000a00 */
[----:B------:R-:W3:Y:S01]  /*0060*/  S2UR UR5, SR_CTAID.Y ;  /* 0x00000000000579c3 */ /* 0x000ee20000002600 */
[----:B------:R-:W4:Y:S07]  /*0070*/  LDCU.64 UR8, c[0x0][0x358] ;  /* 0x00006b00ff0877ac */ /* 0x000f2e0008000a00 */
[----:B------:R-:W3:Y:S08]  /*0080*/  LDC R18, c[0x0][0x364] ;  /* 0x0000d900ff127b82 */ /* 0x000ef00000000800 */
[----:B------:R-:W1:Y:S01]  /*0090*/  S2UR UR4, SR_CTAID.X ;  /* 0x00000000000479c3 */ /* 0x000e620000002500 */
[----:B0-----:R-:W-:-:S07]  /*00a0*/  IADD3 R2, PT, PT, R11, UR11, RZ ;  /* 0x0000000b0b027c10 */ /* 0x001fce000fffe0ff */
[----:B------:R-:W0:Y:S08]  /*00b0*/  LDC.64 R4, c[0x0][0x380] ;  /* 0x0000e000ff047b82 */ /* 0x000e300000000a00 */
[----:B------:R-:W5:Y:S01]  /*00c0*/  LDC.64 R6, c[0x0][0x388] ;  /* 0x0000e200ff067b82 */ /* 0x000f620000000a00 */
[----:B---3--:R-:W-:-:S04]  /*00d0*/  IMAD R18, R18, UR5, R11 ;  /* 0x0000000512127c24 */ /* 0x008fc8000f8e020b */
[--C-:B--2---:R-:W-:Y:S02]  /*00e0*/  IMAD R0, R18, UR6, R16.reuse ;  /* 0x0000000612007c24 */ /* 0x104fe4000f8e0210 */
[----:B-1----:R-:W-:Y:S01]  /*00f0*/  IMAD R19, R19, UR4, R16 ;  /* 0x0000000413137c24 */ /* 0x002fe2000f8e0210 */
[----:B------:R-:W1:Y:S02]  /*0100*/  S2R R8, SR_CgaCtaId ;  /* 0x0000000000087919 */ /* 0x000e640000008800 */
[----:B------:R-:W-:Y:S01]  /*0110*/  IADD3 R3, PT, PT, R0, UR11, RZ ;  /* 0x0000000b00037c10 */ /* 0x000fe2000fffe0ff */
[----:B------:R-:W2:Y:S01]  /*0120*/  LDCU UR4, c[0x0][0x398] ;  /* 0x00007300ff0477ac */ /* 0x000ea20008000800 */
[----:B------:R-:W-:-:S03]  /*0130*/  IMAD R9, R2, UR10, R19 ;  /* 0x0000000a02097c24 */ /* 0x000fc6000f8e0213 */
[----:B0-----:R-:W-:-:S06]  /*0140*/  IMAD.WIDE.U32 R4, R3, 0x4, R4 ;  /* 0x0000000403047825 */ /* 0x001fcc00078e0004 */
[----:B----4-:R-:W3:Y:S01]  /*0150*/  LDG.E R4, desc[UR8][R4.64] ;  /* 0x0000000804047981 */ /* 0x010ee2000c1e1900 */
[----:B-----5:R-:W-:-:S06]  /*0160*/  IMAD.WIDE.U32 R6, R9, 0x4, R6 ;  /* 0x0000000409067825 */ /* 0x020fcc00078e0006 */
[----:B------:R0:W4:Y:S01]  /*0170*/  LDG.E R6, desc[UR8][R6.64] ;  /* 0x0000000806067981 */ /* 0x000122000c1e1900 */
[----:B------:R-:W-:Y:S02]  /*0180*/  MOV R0, 0x400 ;  /* 0x0000040000007802 */ /* 0x000fe40000000f00 */
[----:B------:R-:W-:Y:S02]  /*0190*/  SHF.L.U32 R3, R11, 0x7, RZ ;  /* 0x000000070b037819 */ /* 0x000fe400000006ff */
[----:B------:R-:W-:Y:S02]  /*01a0*/  IADD3 R17, PT, PT, R0, 0x1000, RZ ;  /* 0x0000100000117810 */ /* 0x000fe40007ffe0ff */
[----:B------:R-:W-:Y:S02]  /*01b0*/  SHF.L.U32 R16, R16, 0x2, RZ ;  /* 0x0000000210107819 */ /* 0x000fe400000006ff */
[C---:B-1----:R-:W-:Y:S02]  /*01c0*/  LEA R2, R8.reuse, R0, 0x18 ;  /* 0x0000000008027211 */ /* 0x042fe400078ec0ff */
[----:B------:R-:W-:-:S02]  /*01d0*/  LEA R17, R8, R17, 0x18 ;  /* 0x0000001108117211 */ /* 0x000fc400078ec0ff */
[----:B------:R-:W-:Y:S02]  /*01e0*/  IADD3 R21, PT, PT, R3, R2, RZ ;  /* 0x0000000203157210 */ /* 0x000fe40007ffe0ff */
[----:B0-----:R-:W-:Y:S02]  /*01f0*/  IADD3 R7, PT, PT, R16, R17, R3 ;  /* 0x0000001110077210 */ /* 0x001fe40007ffe003 */
[----:B------:R-:W-:Y:S02]  /*0200*/  IADD3 R5, PT, PT, R21, R16, RZ ;  /* 0x0000001015057210 */ /* 0x000fe40007ffe0ff */
[----:B------:R-:W-:-:S04]  /*0210*/  ISETP.GE.AND P0, PT, R19, UR10, PT ;  /* 0x0000000a13007c0c */ /* 0x000fc8000bf06270 */
[----:B--2---:R-:W-:Y:S01]  /*0220*/  ISETP.GE.OR P0, PT, R18, UR4, P0 ;  /* 0x0000000412007c0c */ /* 0x004fe20008706670 */
[----:B---3--:R0:W-:Y:S04]  /*0230*/  STS [R5], R4 ;  /* 0x0000000405007388 */ /* 0x0081e80000000800 */
[----:B----4-:R0:W-:Y:S01]  /*0240*/  STS [R7], R6 ;  /* 0x0000000607007388 */ /* 0x0101e20000000800 */
[----:B------:R-:W-:Y:S07]  /*0250*/  BAR.SYNC.DEFER_BLOCKING 0x0 ;  /* 0x0000000000007b1d */ /* 0x000fee0000010000 */
[----:B------:R-:W-:Y:S05]  /*0260*/  @P0 EXIT ;  /* 0x000000000000094d */ /* 0x000fea0003800000 */
[----:B------:R-:W1:Y:S01]  /*0270*/  LDCU UR5, c[0x0][0x3a8] ;  /* 0x00007500ff0577ac */ /* 0x000e620008000800 */
[----:B------:R-:W-:Y:S01]  /*0280*/  HFMA2 R13, -RZ, RZ, 0, 0 ;  /* 0x00000000ff0d7431 */ /* 0x000fe200000001ff */
[----:B-1----:R-:W-:-:S04]  /*0290*/  UIADD3 UR4, UPT, UPT, -UR11, UR5, URZ ;  /* 0x000000050b047290 */ /* 0x002fc8000fffe1ff */
[----:B------:R-:W-:-:S09]  /*02a0*/  UISETP.GE.AND UP0, UPT, UR4, 0x1, UPT ;  /* 0x000000010400788c */ /* 0x000fd2000bf06270 */
[----:B------:R-:W-:Y:S05]  /*02b0*/  BRA.U !UP0, `(.L_x_0) ;  /* 0x0000000508c07547 */ /* 0x000fea000b800000 */
[----:B------:R-:W-:Y:S01]  /*02c0*/  UIADD3 UR5, UPT, UPT, UR11, -UR5, URZ ;  /* 0x800000050b057290 */ /* 0x000fe2000fffe0ff */
[----:B------:R-:W-:Y:S01]  /*02d0*/  MOV R0, RZ ;  /* 0x000000ff00007202 */ /* 0x000fe20000000f00 */
[----:B------:R-:W-:Y:S01]  /*02e0*/  ULOP3.LUT UR6, UR4, 0xf, URZ, 0xc0, !UPT ;  /* 0x0000000f04067892 */ /* 0x000fe2000f8ec0ff */
[----:B------:R-:W-:Y:S01]  /*02f0*/  MOV R13, RZ ;  /* 0x000000ff000d7202 */ /* 0x000fe20000000f00 */
[----:B------:R-:W-:Y:S02]  /*0300*/  UISETP.GT.U32.AND UP1, UPT, UR5, -0x10, UPT ;  /* 0xfffffff00500788c */ /* 0x000fe4000bf24070 */
[----:B------:R-:W-:-:S07]  /*0310*/  UISETP.NE.AND UP0, UPT, UR6, URZ, UPT ;  /* 0x000000ff0600728c */ /* 0x000fce000bf05270 */
[----:B------:R-:W-:Y:S05]  /*0320*/  BRA.U UP1, `(.L_x_1) ;  /* 0x0000000101bc7547 */ /* 0x000fea000b800000 */
[----:B------:R-:W-:Y:S01]  /*0330*/  ULOP3.LUT UR5, UR4, 0x7ffffff0, URZ, 0xc0, !UPT ;  /* 0x7ffffff004057892 */ /* 0x000fe2000f8ec0ff */
[----:B------:R-:W-:Y:S02]  /*0340*/  IADD3 R22, PT, PT, R21, 0x20, RZ ;  /* 0x0000002015167810 */ /* 0x000fe40007ffe0ff */
[----:B------:R-:W-:Y:S01]  /*0350*/  IADD3 R20, PT, PT, R16, 0x400, R17 ;  /* 0x0000040010147810 */ /* 0x000fe20007ffe011 */
[----:B------:R-:W-:Y:S01]  /*0360*/  UIADD3 UR7, UPT, UPT, -UR5, URZ, URZ ;  /* 0x000000ff05077290 */ /* 0x000fe2000fffe1ff */
[----:B------:R-:W-:Y:S02]  /*0370*/  MOV R13, RZ ;  /* 0x000000ff000d7202 */ /* 0x000fe40000000f00 */
[----:B------:R-:W-:-:S09]  /*0380*/  MOV R0, UR5 ;  /* 0x0000000500007c02 */ /* 0x000fd20008000f00 */
.L_x_2:
[----:B------:R-:W-:Y:S01]  /*0390*/  LDS R12, [R20+-0x400] ;  /* 0xfffc0000140c7984 */ /* 0x000fe20000000800 */
[----:B------:R-:W-:-:S03]  /*03a0*/  UIADD3 UR7, UPT, UPT, UR7, 0x10, URZ ;  /* 0x0000001007077890 */ /* 0x000fc6000fffe0ff */
[----:B0-----:R-:W0:Y:S01]  /*03b0*/  LDS.128 R4, [R22+-0x20] ;  /* 0xffffe00016047984 */ /* 0x001e220000000c00 */
[----:B------:R-:W-:-:S03]  /*03c0*/  UISETP.NE.AND UP1, UPT, UR7, URZ, UPT ;  /* 0x000000ff0700728c */ /* 0x000fc6000bf25270 */
[----:B------:R-:W1:Y:S04]  /*03d0*/  LDS R14, [R20+-0x380] ;  /* 0xfffc8000140e7984 */ /* 0x000e680000000800 */
[----:B------:R-:W2:Y:S04]  /*03e0*/  LDS R15, [R20+-0x300] ;  /* 0xfffd0000140f7984 */ /* 0x000ea80000000800 */
[----:B------:R-:W3:Y:S04]  /*03f0*/  LDS R26, [R20+-0x280] ;  /* 0xfffd8000141a7984 */ /* 0x000ee80000000800 */
[----:B------:R-:W-:Y:S04]  /*0400*/  LDS R27, [R20+-0x200] ;  /* 0xfffe0000141b7984 */ /* 0x000fe80000000800 */
[----:B------:R-:W4:Y:S04]  /*0410*/  LDS.128 R8, [R22+-0x10] ;  /* 0xfffff00016087984 */ /* 0x000f280000000c00 */
[----:B------:R-:W5:Y:S04]  /*0420*/  LDS R24, [R20+-0x180] ;  /* 0xfffe800014187984 */ /* 0x000f680000000800 */
[----:B------:R-:W5:Y:S04]  /*0430*/  LDS R23, [R20+-0x100] ;  /* 0xffff000014177984 */ /* 0x000f680000000800 */
[----:B------:R-:W-:Y:S01]  /*0440*/  LDS R25, [R20] ;  /* 0x0000000014197984 */ /* 0x000fe20000000800 */
[----:B0-----:R-:W-:-:S03]  /*0450*/  IMAD R12, R4, R12, R13 ;  /* 0x0000000c040c7224 */ /* 0x001fc600078e020d */
[----:B------:R-:W0:Y:S01]  /*0460*/  LDS R4, [R20+-0x80] ;  /* 0xffff800014047984 */ /* 0x000e220000000800 */
[----:B-1----:R-:W-:-:S04]  /*0470*/  IMAD R5, R14, R5, R12 ;  /* 0x000000050e057224 */ /* 0x002fc800078e020c */
[----:B--2---:R-:W-:Y:S02]  /*0480*/  IMAD R5, R15, R6, R5 ;  /* 0x000000060f057224 */ /* 0x004fe400078e0205 */
[----:B------:R-:W1:Y:S02]  /*0490*/  LDS.128 R12, [R22] ;  /* 0x00000000160c7984 */ /* 0x000e640000000c00 */
[----:B---3--:R-:W-:-:S04]  /*04a0*/  IMAD R5, R26, R7, R5 ;  /* 0x000000071a057224 */ /* 0x008fc800078e0205 */
[----:B----4-:R-:W-:Y:S02]  /*04b0*/  IMAD R5, R8, R27, R5 ;  /* 0x0000001b08057224 */ /* 0x010fe400078e0205 */
[----:B------:R-:W2:Y:S02]  /*04c0*/  LDS R8, [R20+0x80] ;  /* 0x0000800014087984 */ /* 0x000ea40000000800 */
[----:B-----5:R-:W-:Y:S02]  /*04d0*/  IMAD R5, R24, R9, R5 ;  /* 0x0000000918057224 */ /* 0x020fe400078e0205 */
[----:B------:R-:W3:Y:S02]  /*04e0*/  LDS R9, [R20+0x100] ;  /* 0x0001000014097984 */ /* 0x000ee40000000800 */
[----:B------:R-:W-:Y:S02]  /*04f0*/  IMAD R5, R23, R10, R5 ;  /* 0x0000000a17057224 */ /* 0x000fe400078e0205 */
[----:B------:R-:W4:Y:S04]  /*0500*/  LDS R10, [R20+0x180] ;  /* 0x00018000140a7984 */ /* 0x000f280000000800 */
[----:B------:R-:W-:Y:S04]  /*0510*/  LDS R23, [R20+0x200] ;  /* 0x0002000014177984 */ /* 0x000fe80000000800 */
[----:B------:R-:W-:Y:S01]  /*0520*/  LDS R24, [R20+0x280] ;  /* 0x0002800014187984 */ /* 0x000fe20000000800 */
[----:B0-----:R-:W-:-:S03]  /*0530*/  IMAD R26, R4, R11, R5 ;  /* 0x0000000b041a7224 */ /* 0x001fc600078e0205 */
[----:B------:R0:W5:Y:S04]  /*0540*/  LDS.128 R4, [R22+0x10] ;  /* 0x0000100016047984 */ /* 0x0001680000000c00 */
[----:B------:R-:W5:Y:S01]  /*0550*/  LDS R11, [R20+0x300] ;  /* 0x00030000140b7984 */ /* 0x000f620000000800 */
[----:B-1----:R-:W-:-:S03]  /*0560*/  IMAD R25, R12, R25, R26 ;  /* 0x000000190c197224 */ /* 0x002fc600078e021a */
[----:B------:R1:W5:Y:S01]  /*0570*/  LDS R12, [R20+0x380] ;  /* 0x00038000140c7984 */ /* 0x0003620000000800 */
[----:B0-----:R-:W-:Y:S02]  /*0580*/  IADD3 R22, PT, PT, R22, 0x40, RZ ;  /* 0x0000004016167810 */ /* 0x001fe40007ffe0ff */
[----:B-1----:R-:W-:Y:S01]  /*0590*/  IADD3 R20, PT, PT, R20, 0x800, RZ ;  /* 0x0000080014147810 */ /* 0x002fe20007ffe0ff */
[----:B--2---:R-:W-:-:S04]  /*05a0*/  IMAD R8, R8, R13, R25 ;  /* 0x0000000d08087224 */ /* 0x004fc800078e0219 */
[----:B---3--:R-:W-:-:S04]  /*05b0*/  IMAD R8, R9, R14, R8 ;  /* 0x0000000e09087224 */ /* 0x008fc800078e0208 */
[----:B----4-:R-:W-:-:S04]  /*05c0*/  IMAD R8, R10, R15, R8 ;  /* 0x0000000f0a087224 */ /* 0x010fc800078e0208 */
[----:B-----5:R-:W-:-:S04]  /*05d0*/  IMAD R4, R4, R23, R8 ;  /* 0x0000001704047224 */ /* 0x020fc800078e0208 */
[----:B------:R-:W-:-:S04]  /*05e0*/  IMAD R4, R24, R5, R4 ;  /* 0x0000000518047224 */ /* 0x000fc800078e0204 */
[----:B------:R-:W-:-:S04]  /*05f0*/  IMAD R4, R11, R6, R4 ;  /* 0x000000060b047224 */ /* 0x000fc800078e0204 */
[----:B------:R-:W-:Y:S01]  /*0600*/  IMAD R13, R12, R7, R4 ;  /* 0x000000070c0d7224 */ /* 0x000fe200078e0204 */
[----:B------:R-:W-:Y:S06]  /*0610*/  BRA.U UP1, `(.L_x_2) ;  /* 0xfffffffd015c7547 */ /* 0x000fec000b83ffff */
.L_x_1:
[----:B------:R-:W-:Y:S05]  /*0620*/  BRA.U !UP0, `(.L_x_0) ;  /* 0x0000000108e47547 */ /* 0x000fea000b800000 */
[----:B------:R-:W-:Y:S01]  /*0630*/  UISETP.GE.U32.AND UP0, UPT, UR6, 0x8, UPT ;  /* 0x000000080600788c */ /* 0x000fe2000bf06070 */
[----:B------:R-:W-:Y:S01]  /*0640*/  IADD3 R15, PT, PT, R16, R17, RZ ;  /* 0x00000011100f7210 */ /* 0x000fe20007ffe0ff */
[----:B------:R-:W-:-:S04]  /*0650*/  ULOP3.LUT UR5, UR4, 0x7, URZ, 0xc0, !UPT ;  /* 0x0000000704057892 */ /* 0x000fc8000f8ec0ff */
[----:B------:R-:W-:-:S03]  /*0660*/  UISETP.NE.AND UP1, UPT, UR5, URZ, UPT ;  /* 0x000000ff0500728c */ /* 0x000fc6000bf25270 */
[----:B------:R-:W-:Y:S08]  /*0670*/  BRA.U !UP0, `(.L_x_3) ;  /* 0x0000000108547547 */ /* 0x000ff0000b800000 */
[C---:B------:R-:W-:Y:S02]  /*0680*/  LEA R24, R0.reuse, R15, 0x7 ;  /* 0x0000000f00187211 */ /* 0x040fe400078e38ff */
[C---:B------:R-:W-:Y:S02]  /*0690*/  LEA R22, R0.reuse, R21, 0x2 ;  /* 0x0000001500167211 */ /* 0x040fe400078e10ff */
[----:B------:R-:W-:Y:S01]  /*06a0*/  IADD3 R0, PT, PT, R0, 0x8, RZ ;  /* 0x0000000800007810 */ /* 0x000fe20007ffe0ff */
[----:B------:R-:W-:Y:S04]  /*06b0*/  LDS R26, [R24] ;  /* 0x00000000181a7984 */ /* 0x000fe80000000800 */
[----:B0-----:R-:W0:Y:S04]  /*06c0*/  LDS.128 R4, [R22] ;  /* 0x0000000016047984 */ /* 0x001e280000000c00 */
[----:B------:R-:W1:Y:S04]  /*06d0*/  LDS R28, [R24+0x80] ;  /* 0x00008000181c7984 */ /* 0x000e680000000800 */
[----:B------:R-:W2:Y:S04]  /*06e0*/  LDS R25, [R24+0x100] ;  /* 0x0001000018197984 */ /* 0x000ea80000000800 */
[----:B------:R-:W3:Y:S04]  /*06f0*/  LDS R12, [R24+0x180] ;  /* 0x00018000180c7984 */ /* 0x000ee80000000800 */
[----:B------:R-:W-:Y:S04]  /*0700*/  LDS R23, [R24+0x200] ;  /* 0x0002000018177984 */ /* 0x000fe80000000800 */
[----:B------:R-:W4:Y:S04]  /*0710*/  LDS.128 R8, [R22+0x10] ;  /* 0x0000100016087984 */ /* 0x000f280000000c00 */
[----:B------:R-:W5:Y:S04]  /*0720*/  LDS R14, [R24+0x280] ;  /* 0x00028000180e7984 */ /* 0x000f680000000800 */
[----:B------:R-:W5:Y:S04]  /*0730*/  LDS R27, [R24+0x300] ;  /* 0x00030000181b7984 */ /* 0x000f680000000800 */
[----:B------:R-:W5:Y:S01]  /*0740*/  LDS R20, [R24+0x380] ;  /* 0x0003800018147984 */ /* 0x000f620000000800 */
[----:B0-----:R-:W-:-:S04]  /*0750*/  IMAD R4, R4, R26, R13 ;  /* 0x0000001a04047224 */ /* 0x001fc800078e020d */
[----:B-1----:R-:W-:-:S04]  /*0760*/  IMAD R4, R28, R5, R4 ;  /* 0x000000051c047224 */ /* 0x002fc800078e0204 */
[----:B--2---:R-:W-:-:S04]  /*0770*/  IMAD R4, R25, R6, R4 ;  /* 0x0000000619047224 */ /* 0x004fc800078e0204 */
[----:B---3--:R-:W-:-:S04]  /*0780*/  IMAD R4, R12, R7, R4 ;  /* 0x000000070c047224 */ /* 0x008fc800078e0204 */
[----:B----4-:R-:W-:-:S04]  /*0790*/  IMAD R4, R8, R23, R4 ;  /* 0x0000001708047224 */ /* 0x010fc800078e0204 */
[----:B-----5:R-:W-:-:S04]  /*07a0*/  IMAD R4, R14, R9, R4 ;  /* 0x000000090e047224 */ /* 0x020fc800078e0204 */
[----:B------:R-:W-:-:S04]  /*07b0*/  IMAD R4, R27, R10, R4 ;  /* 0x0000000a1b047224 */ /* 0x000fc800078e0204 */
[----:B------:R-:W-:-:S07]  /*07c0*/  IMAD R13, R20, R11, R4 ;  /* 0x0000000b140d7224 */ /* 0x000fce00078e0204 */
.L_x_3:
[----:B------:R-:W-:Y:S05]  /*07d0*/  BRA.U !UP1, `(.L_x_0) ;  /* 0x0000000109787547 */ /* 0x000fea000b800000 */
[----:B------:R-:W-:Y:S02]  /*07e0*/  UISETP.GE.U32.AND UP0, UPT, UR5, 0x4, UPT ;  /* 0x000000040500788c */ /* 0x000fe4000bf06070 */
[----:B------:R-:W-:-:S04]  /*07f0*/  ULOP3.LUT UR4, UR4, 0x3, URZ, 0xc0, !UPT ;  /* 0x0000000304047892 */ /* 0x000fc8000f8ec0ff */
[----:B------:R-:W-:-:S03]  /*0800*/  UISETP.NE.AND UP1, UPT, UR4, URZ, UPT ;  /* 0x000000ff0400728c */ /* 0x000fc6000bf25270 */
[----:B------:R-:W-:Y:S08]  /*0810*/  BRA.U !UP0, `(.L_x_4) ;  /* 0x0000000108307547 */ /* 0x000ff0000b800000 */
[C---:B0-----:R-:W-:Y:S02]  /*0820*/  LEA R4, R0.reuse, R21, 0x2 ;  /* 0x0000001500047211 */ /* 0x041fe400078e10ff */
[C---:B------:R-:W-:Y:S02]  /*0830*/  LEA R15, R0.reuse, R15, 0x7 ;  /* 0x0000000f000f7211 */ /* 0x040fe400078e38ff */
[----:B------:R-:W-:Y:S02]  /*0840*/  IADD3 R0, PT, PT, R0, 0x4, RZ ;  /* 0x0000000400007810 */ /* 0x000fe40007ffe0ff */
[----:B------:R-:W-:Y:S04]  /*0850*/  LDS.128 R4, [R4] ;  /* 0x0000000004047984 */ /* 0x000fe80000000c00 */
[----:B------:R-:W0:Y:S04]  /*0860*/  LDS R8, [R15] ;  /* 0x000000000f087984 */ /* 0x000e280000000800 */
[----:B------:R-:W1:Y:S04]  /*0870*/  LDS R9, [R15+0x80] ;  /* 0x000080000f097984 */ /* 0x000e680000000800 */
[----:B------:R-:W2:Y:S04]  /*0880*/  LDS R10, [R15+0x100] ;  /* 0x000100000f0a7984 */ /* 0x000ea80000000800 */
[----:B------:R-:W3:Y:S01]  /*0890*/  LDS R11, [R15+0x180] ;  /* 0x000180000f0b7984 */ /* 0x000ee20000000800 */
[----:B0-----:R-:W-:-:S04]  /*08a0*/  IMAD R8, R4, R8, R13 ;  /* 0x0000000804087224 */ /* 0x001fc800078e020d */
[----:B-1----:R-:W-:-:S04]  /*08b0*/  IMAD R5, R9, R5, R8 ;  /* 0x0000000509057224 */ /* 0x002fc800078e0208 */
[----:B--2---:R-:W-:-:S04]  /*08c0*/  IMAD R6, R10, R6, R5 ;  /* 0x000000060a067224 */ /* 0x004fc800078e0205 */
[----:B---3--:R-:W-:-:S07]  /*08d0*/  IMAD R13, R11, R7, R6 ;  /* 0x000000070b0d7224 */ /* 0x008fce00078e0206 */
.L_x_4:
[----:B------:R-:W-:Y:S05]  /*08e0*/  BRA.U !UP1, `(.L_x_0) ;  /* 0x0000000109347547 */ /* 0x000fea000b800000 */
[C---:B------:R-:W-:Y:S01]  /*08f0*/  LEA R16, R0.reuse, R16, 0x7 ;  /* 0x0000001000107211 */ /* 0x040fe200078e38ff */
[----:B------:R-:W-:Y:S01]  /*0900*/  UIADD3 UR4, UPT, UPT, -UR4, URZ, URZ ;  /* 0x000000ff04047290 */ /* 0x000fe2000fffe1ff */
[----:B------:R-:W-:Y:S02]  /*0910*/  LEA R3, R0, R3, 0x2 ;  /* 0x0000000300037211 */ /* 0x000fe400078e10ff */
[----:B------:R-:W-:Y:S02]  /*0920*/  IADD3 R16, PT, PT, R17, R16, RZ ;  /* 0x0000001011107210 */ /* 0x000fe40007ffe0ff */
[----:B------:R-:W-:-:S07]  /*0930*/  IADD3 R2, PT, PT, R2, R3, RZ ;  /* 0x0000000302027210 */ /* 0x000fce0007ffe0ff */
.L_x_5:
[----:B------:R1:W-:Y:S01]  /*0940*/  LDS R0, [R2] ;  /* 0x0000000002007984 */ /* 0x0003e20000000800 */
[----:B------:R-:W-:-:S03]  /*0950*/  UIADD3 UR4, UPT, UPT, UR4, 0x1, URZ ;  /* 0x0000000104047890 */ /* 0x000fc6000fffe0ff */
[----:B------:R2:W3:Y:S01]  /*0960*/  LDS R3, [R16] ;  /* 0x0000000010037984 */ /* 0x0004e20000000800 */
[----:B------:R-:W-:Y:S01]  /*0970*/  UISETP.NE.AND UP0, UPT, UR4, URZ, UPT ;  /* 0x000000ff0400728c */ /* 0x000fe2000bf05270 */
[----:B-1----:R-:W-:Y:S02]  /*0980*/  IADD3 R2, PT, PT, R2, 0x4, RZ ;  /* 0x0000000402027810 */ /* 0x002fe40007ffe0ff */
[----:B--2---:R-:W-:Y:S01]  /*0990*/  IADD3 R16, PT, PT, R16, 0x80, RZ ;  /* 0x0000008010107810 */ /* 0x004fe20007ffe0ff */
[----:B---3--:R-:W-:-:S05]  /*09a0*/  IMAD R13, R0, R3, R13 ;  /* 0x00000003000d7224 */ /* 0x008fca00078e020d */
[----:B------:R-:W-:Y:S05]  /*09b0*/  BRA.U UP0, `(.L_x_5) ;  /* 0xfffffffd00e07547 */ /* 0x000fea000b83ffff */
.L_x_0:
[----:B------:R-:W1:Y:S01]  /*09c0*/  LDC.64 R2, c[0x0][0x390] ;  /* 0x0000e400ff027b82 */ /* 0x000e620000000a00 */
[----:B------:R-:W-:-:S04]  /*09d0*/  IMAD R19, R18, UR10, R19 ;  /* 0x0000000a12137c24 */ /* 0x000fc8000f8e0213 */
[----:B-1----:R-:W-:-:S05]  /*09e0*/  IMAD.WIDE R2, R19, 0x4, R2 ;  /* 0x0000000413027825 */ /* 0x002fca00078e0202 */
[----:B------:R-:W2:Y:S02]  /*09f0*/  LDG.E R0, desc[UR8][R2.64] ;  /* 0x0000000802007981 */ /* 0x000ea4000c1e1900 */
[----:B--2---:R-:W-:-:S05]  /*0a00*/  IADD3 R13, PT, PT, R0, R13, RZ ;  /* 0x0000000d000d7210 */ /* 0x004fca0007ffe0ff */
[----:B------:R-:W-:Y:S01]  /*0a10*/  STG.E desc[UR8][R2.64], R13 ;  /* 0x0000000d02007986 */ /* 0x000fe2000c101908 */
[----:B------:R-:W-:Y:S05]  /*0a20*/  EXIT ;  /* 0x000000000000794d */ /* 0x000fea0003800000 */
.L_x_6:
[----:B------:R-:W-:-:S00]  /*0a30*/  BRA `(.L_x_6) ;  /* 0xfffffffc00fc7947 */ /* 0x000fc0000383ffff */
[----:B------:R-:W-:-:S00]  /*0a40*/  NOP ;  /* 0x0000000000007918 */ /* 0x000fc00000000000 */
        /* <DEDUP_REMOVED lines=11> */
.L_x_12:


//--------------------- .text._Z13multiplyNaivePKiS0_Piiii --------------------------
	.section	.text._Z13multiplyNaivePKiS0_Piiii,"ax",@progbits
	.align	128
        .global         _Z13multiplyNaivePKiS0_Piiii
        .type           _Z13multiplyNaivePKiS0_Piiii,@function
        .size           _Z13multiplyNaivePKiS0_Piiii,(.L_x_13 - _Z13multiplyNaivePKiS0_Piiii)
        .other          _Z13multiplyNaivePKiS0_Piiii,@"STO_CUDA_ENTRY STV_DEFAULT"
_Z13multiplyNaivePKiS0_Piiii:
.text._Z13multiplyNaivePKiS0_Piiii:
[----:B------:R-:W-:Y:S01]  /*0000*/  LDC R1, c[0x0][0x37c] ;  /* 0x0000df00ff017b82 */ /* 0x000fe20000000800 */
[----:B------:R-:W0:Y:S07]  /*0010*/  S2R R3, SR_TID.X ;  /* 0x0000000000037919 */ /* 0x000e2e0000002100 */
[----:B------:R-:W0:Y:S01]  /*0020*/  S2UR UR4, SR_CTAID.X ;  /* 0x00000000000479c3 */ /* 0x000e220000002500 */
[----:B------:R-:W1:Y:S01]  /*0030*/  LDCU UR6, c[0x0][0x398] ;  /* 0x00007300ff0677ac */ /* 0x000e620008000800 */
[----:B------:R-:W2:Y:S06]  /*0040*/  S2R R5, SR_TID.Y ;  /* 0x0000000000057919 */ /* 0x000eac0000002200 */
[----:B------:R-:W0:Y:S08]  /*0050*/  LDC R0, c[0x0][0x360] ;  /* 0x0000d800ff007b82 */ /* 0x000e300000000800 */
[----:B------:R-:W2:Y:S08]  /*0060*/  S2UR UR5, SR_CTAID.Y ;  /* 0x00000000000579c3 */ /* 0x000eb00000002600 */
[----:B------:R-:W2:Y:S08]  /*0070*/  LDC R16, c[0x0][0x364] ;  /* 0x0000d900ff107b82 */ /* 0x000eb00000000800 */
[----:B------:R-:W3:Y:S01]  /*0080*/  LDC R17, c[0x0][0x3a0] ;  /* 0x0000e800ff117b82 */ /* 0x000ee20000000800 */
[----:B0-----:R-:W-:-:S02]  /*0090*/  IMAD R0, R0, UR4, R3 ;  /* 0x0000000400007c24 */ /* 0x001fc4000f8e0203 */
[----:B--2---:R-:W-:-:S03]  /*00a0*/  IMAD R16, R16, UR5, R5 ;  /* 0x0000000510107c24 */ /* 0x004fc6000f8e0205 */
[----:B---3--:R-:W-:-:S04]  /*00b0*/  ISETP.GE.AND P0, PT, R0, R17, PT ;  /* 0x000000110000720c */ /* 0x008fc80003f06270 */
[----:B-1----:R-:W-:-:S13]  /*00c0*/  ISETP.GE.OR P0, PT, R16, UR6, P0 ;  /* 0x0000000610007c0c */ /* 0x002fda0008706670 */
[----:B------:R-:W-:Y:S05]  /*00d0*/  @P0 EXIT ;  /* 0x000000000000094d */ /* 0x000fea0003800000 */
[----:B------:R-:W0:Y:S01]  /*00e0*/  LDC R19, c[0x0][0x39c] ;  /* 0x0000e700ff137b82 */ /* 0x000e220000000800 */
[----:B------:R-:W1:Y:S01]  /*00f0*/  LDCU.64 UR4, c[0x0][0x358] ;  /* 0x00006b00ff0477ac */ /* 0x000e620008000a00 */
[----:B------:R-:W-:Y:S01]  /*0100*/  HFMA2 R24, -RZ, RZ, 0, 0 ;  /* 0x00000000ff187431 */ /* 0x000fe200000001ff */
[----:B0-----:R-:W-:-:S13]  /*0110*/  ISETP.GE.AND P0, PT, R19, 0x1, PT ;  /* 0x000000011300780c */ /* 0x001fda0003f06270 */
[----:B-1----:R-:W-:Y:S05]  /*0120*/  @!P0 BRA `(.L_x_7) ;  /* 0x0000000400dc8947 */ /* 0x002fea0003800000 */
[C---:B------:R-:W-:Y:S01]  /*0130*/  ISETP.GE.U32.AND P1, PT, R19.reuse, 0x8, PT ;  /* 0x000000081300780c */ /* 0x040fe20003f26070 */
[----:B------:R-:W-:Y:S01]  /*0140*/  IMAD R20, R16, R19, RZ ;  /* 0x0000001310147224 */ /* 0x000fe200078e02ff */
[----:B------:R-:W-:Y:S02]  /*0150*/  LOP3.LUT R27, R19, 0x7, RZ, 0xc0, !PT ;  /* 0x00000007131b7812 */ /* 0x000fe400078ec0ff */
[----:B------:R-:W-:Y:S02]  /*0160*/  MOV R21, RZ ;  /* 0x000000ff00157202 */ /* 0x000fe40000000f00 */
[----:B------:R-:W-:Y:S02]  /*0170*/  ISETP.NE.AND P0, PT, R27, RZ, PT ;  /* 0x000000ff1b00720c */ /* 0x000fe40003f05270 */
[----:B------:R-:W-:-:S05]  /*0180*/  MOV R24, RZ ;  /* 0x000000ff00187202 */ /* 0x000fca0000000f00 */
[----:B------:R-:W-:Y:S06]  /*0190*/  @!P1 BRA `(.L_x_8) ;  /* 0x0000000000c09947 */ /* 0x000fec0003800000 */
[----:B------:R-:W0:Y:S01]  /*01a0*/  LDC.64 R2, c[0x0][0x380] ;  /* 0x0000e000ff027b82 */ /* 0x000e220000000a00 */
[----:B------:R-:W-:Y:S02]  /*01b0*/  LOP3.LUT R21, R19, 0x7ffffff8, RZ, 0xc0, !PT ;  /* 0x7ffffff813157812 */ /* 0x000fe400078ec0ff */
[----:B------:R-:W-:Y:S02]  /*01c0*/  MOV R24, RZ ;  /* 0x000000ff00187202 */ /* 0x000fe40000000f00 */
[----:B------:R-:W-:Y:S02]  /*01d0*/  MOV R18, R0 ;  /* 0x0000000000127202 */ /* 0x000fe40000000f00 */
[----:B------:R-:W-:Y:S01]  /*01e0*/  IADD3 R22, PT, PT, -R21, RZ, RZ ;  /* 0x000000ff15167210 */ /* 0x000fe20007ffe1ff */
[----:B0-----:R-:W-:-:S03]  /*01f0*/  IMAD.WIDE.U32 R2, R20, 0x4, R2 ;  /* 0x0000000414027825 */ /* 0x001fc600078e0002 */
[----:B------:R-:W-:-:S04]  /*0200*/  IADD3 R4, P1, PT, R2, 0x10, RZ ;  /* 0x0000001002047810 */ /* 0x000fc80007f3e0ff */
[----:B------:R-:W-:-:S09]  /*0210*/  IADD3.X R3, PT, PT, RZ, R3, RZ, P1, !PT ;  /* 0x00000003ff037210 */ /* 0x000fd20000ffe4ff */
.L_x_9:
[----:B------:R-:W0:Y:S01]  /*0220*/  LDC.64 R14, c[0x0][0x388] ;  /* 0x0000e200ff0e7b82 */ /* 0x000e220000000a00 */
[----:B------:R-:W-:-:S05]  /*0230*/  MOV R2, R4 ;  /* 0x0000000400027202 */ /* 0x000fca0000000f00 */
[----:B------:R-:W2:Y:S04]  /*0240*/  LDG.E R25, desc[UR4][R2.64+-0x10] ;  /* 0xfffff00402197981 */ /* 0x000ea8000c1e1900 */
[----:B------:R-:W3:Y:S04]  /*0250*/  LDG.E R23, desc[UR4][R2.64+-0xc] ;  /* 0xfffff40402177981 */ /* 0x000ee8000c1e1900 */
[----:B------:R-:W4:Y:S04]  /*0260*/  LDG.E R29, desc[UR4][R2.64+-0x8] ;  /* 0xfffff804021d7981 */ /* 0x000f28000c1e1900 */
[----:B------:R-:W5:Y:S01]  /*0270*/  LDG.E R28, desc[UR4][R2.64+-0x4] ;  /* 0xfffffc04021c7981 */ /* 0x000f62000c1e1900 */
[----:B0-----:R-:W-:-:S05]  /*0280*/  IMAD.WIDE R14, R18, 0x4, R14 ;  /* 0x00000004120e7825 */ /* 0x001fca00078e020e */
[----:B------:R0:W2:Y:S01]  /*0290*/  LDG.E R26, desc[UR4][R14.64] ;  /* 0x000000040e1a7981 */ /* 0x0000a2000c1e1900 */
[----:B------:R-:W-:-:S04]  /*02a0*/  IMAD.WIDE R12, R17, 0x4, R14 ;  /* 0x00000004110c7825 */ /* 0x000fc800078e020e */
[C---:B------:R-:W-:Y:S02]  /*02b0*/  IMAD.WIDE R4, R17.reuse, 0x4, R12 ;  /* 0x0000000411047825 */ /* 0x040fe400078e020c */
[----:B------:R-:W3:Y:S02]  /*02c0*/  LDG.E R12, desc[UR4][R12.64] ;  /* 0x000000040c0c7981 */ /* 0x000ee4000c1e1900 */
[C---:B------:R-:W-:Y:S02]  /*02d0*/  IMAD.WIDE R8, R17.reuse, 0x4, R4 ;  /* 0x0000000411087825 */ /* 0x040fe400078e0204 */
[----:B------:R-:W4:Y:S02]  /*02e0*/  LDG.E R4, desc[UR4][R4.64] ;  /* 0x0000000404047981 */ /* 0x000f24000c1e1900 */
[C---:B------:R-:W-:Y:S02]  /*02f0*/  IMAD.WIDE R6, R17.reuse, 0x4, R8 ;  /* 0x0000000411067825 */ /* 0x040fe400078e0208 */
[----:B------:R-:W5:Y:S02]  /*0300*/  LDG.E R8, desc[UR4][R8.64] ;  /* 0x0000000408087981 */ /* 0x000f64000c1e1900 */
[----:B------:R-:W-:-:S02]  /*0310*/  IMAD.WIDE R10, R17, 0x4, R6 ;  /* 0x00000004110a7825 */ /* 0x000fc400078e0206 */
[----:B------:R-:W5:Y:S04]  /*0320*/  LDG.E R5, desc[UR4][R2.64] ;  /* 0x0000000402057981 */ /* 0x000f68000c1e1900 */
[----:B------:R-:W5:Y:S01]  /*0330*/  LDG.E R6, desc[UR4][R6.64] ;  /* 0x0000000406067981 */ /* 0x000f62000c1e1900 */
[----:B0-----:R-:W-:-:S03]  /*0340*/  IMAD.WIDE R14, R17, 0x4, R10 ;  /* 0x00000004110e7825 */ /* 0x001fc600078e020a */
[----:B------:R-:W5:Y:S04]  /*0350*/  LDG.E R10, desc[UR4][R10.64] ;  /* 0x000000040a0a7981 */ /* 0x000f68000c1e1900 */
[----:B------:R-:W5:Y:S04]  /*0360*/  LDG.E R13, desc[UR4][R14.64] ;  /* 0x000000040e0d7981 */ /* 0x000f68000c1e1900 */
[----:B------:R-:W5:Y:S04]  /*0370*/  LDG.E R7, desc[UR4][R2.64+0x4] ;  /* 0x0000040402077981 */ /* 0x000f68000c1e1900 */
[----:B------:R-:W5:Y:S01]  /*0380*/  LDG.E R9, desc[UR4][R2.64+0xc] ;  /* 0x00000c0402097981 */ /* 0x000f62000c1e1900 */
[----:B--2---:R-:W-:-:S02]  /*0390*/  IMAD R26, R25, R26, R24 ;  /* 0x0000001a191a7224 */ /* 0x004fc400078e0218 */
[----:B------:R-:W-:Y:S02]  /*03a0*/  IMAD.WIDE R24, R17, 0x4, R14 ;  /* 0x0000000411187825 */ /* 0x000fe400078e020e */
[----:B------:R0:W2:Y:S04]  /*03b0*/  LDG.E R14, desc[UR4][R2.64+0x8] ;  /* 0x00000804020e7981 */ /* 0x0000a8000c1e1900 */
[----:B------:R-:W2:Y:S01]  /*03c0*/  LDG.E R24, desc[UR4][R24.64] ;  /* 0x0000000418187981 */ /* 0x000ea2000c1e1900 */
[----:B---3--:R-:W-:Y:S01]  /*03d0*/  IMAD R12, R23, R12, R26 ;  /* 0x0000000c170c7224 */ /* 0x008fe200078e021a */
[----:B------:R-:W-:-:S03]  /*03e0*/  IADD3 R22, PT, PT, R22, 0x8, RZ ;  /* 0x0000000816167810 */ /* 0x000fc60007ffe0ff */
[----:B----4-:R-:W-:Y:S01]  /*03f0*/  IMAD R29, R29, R4, R12 ;  /* 0x000000041d1d7224 */ /* 0x010fe200078e020c */
[----:B------:R-:W-:-:S03]  /*0400*/  ISETP.NE.AND P1, PT, R22, RZ, PT ;  /* 0x000000ff1600720c */ /* 0x000fc60003f25270 */
[----:B-----5:R-:W-:Y:S01]  /*0410*/  IMAD R8, R28, R8, R29 ;  /* 0x000000081c087224 */ /* 0x020fe200078e021d */
[----:B------:R-:W-:-:S03]  /*0420*/  IADD3 R4, P2, PT, R2, 0x20, RZ ;  /* 0x0000002002047810 */ /* 0x000fc60007f5e0ff */
[----:B------:R-:W-:Y:S01]  /*0430*/  IMAD R5, R5, R6, R8 ;  /* 0x0000000605057224 */ /* 0x000fe200078e0208 */
[----:B0-----:R-:W-:Y:S02]  /*0440*/  IADD3.X R3, PT, PT, RZ, R3, RZ, P2, !PT ;  /* 0x00000003ff037210 */ /* 0x001fe400017fe4ff */
[----:B------:R-:W-:Y:S01]  /*0450*/  LEA R18, R17, R18, 0x3 ;  /* 0x0000001211127211 */ /* 0x000fe200078e18ff */
[----:B------:R-:W-:-:S04]  /*0460*/  IMAD R5, R7, R10, R5 ;  /* 0x0000000a07057224 */ /* 0x000fc800078e0205 */
[----:B--2---:R-:W-:-:S04]  /*0470*/  IMAD R5, R14, R13, R5 ;  /* 0x0000000d0e057224 */ /* 0x004fc800078e0205 */
[----:B------:R-:W-:Y:S01]  /*0480*/  IMAD R24, R9, R24, R5 ;  /* 0x0000001809187224 */ /* 0x000fe200078e0205 */
[----:B------:R-:W-:Y:S06]  /*0490*/  @P1 BRA `(.L_x_9) ;  /* 0xfffffffc00601947 */ /* 0x000fec000383ffff */
.L_x_8:
[----:B------:R-:W-:Y:S05]  /*04a0*/  @!P0 BRA `(.L_x_7) ;  /* 0x0000000000fc8947 */ /* 0x000fea0003800000 */
[----:B------:R-:W-:Y:S02]  /*04b0*/  ISETP.GE.U32.AND P1, PT, R27, 0x4, PT ;  /* 0x000000041b00780c */ /* 0x000fe40003f26070 */
[----:B------:R-:W-:-:S04]  /*04c0*/  LOP3.LUT R14, R19, 0x3, RZ, 0xc0, !PT ;  /* 0x00000003130e7812 */ /* 0x000fc800078ec0ff */
[----:B------:R-:W-:-:S07]  /*04d0*/  ISETP.NE.AND P0, PT, R14, RZ, PT ;  /* 0x000000ff0e00720c */ /* 0x000fce0003f05270 */
[----:B------:R-:W-:Y:S06]  /*04e0*/  @!P1 BRA `(.L_x_10) ;  /* 0x00000000006c9947 */ /* 0x000fec0003800000 */
[----:B------:R-:W0:Y:S01]  /*04f0*/  LDC.64 R4, c[0x0][0x388] ;  /* 0x0000e200ff047b82 */ /* 0x000e220000000a00 */
[----:B------:R-:W1:Y:S01]  /*0500*/  LDCU.64 UR6, c[0x0][0x380] ;  /* 0x00007000ff0677ac */ /* 0x000e620008000a00 */
[----:B------:R-:W-:Y:S01]  /*0510*/  IMAD R7, R21, R17, R0 ;  /* 0x0000001115077224 */ /* 0x000fe200078e0200 */
[CC--:B------:R-:W-:Y:S02]  /*0520*/  IADD3 R3, PT, PT, R20.reuse, R21.reuse, RZ ;  /* 0x0000001514037210 */ /* 0x0c0fe40007ffe0ff */
[----:B------:R-:W-:-:S03]  /*0530*/  IADD3 R8, P1, PT, R20, R21, RZ ;  /* 0x0000001514087210 */ /* 0x000fc60007f3e0ff */
[----:B------:R-:W2:Y:S01]  /*0540*/  LDC.64 R12, c[0x0][0x380] ;  /* 0x0000e000ff0c7b82 */ /* 0x000ea20000000a00 */
[----:B0-----:R-:W-:-:S04]  /*0550*/  IMAD.WIDE R4, R7, 0x4, R4 ;  /* 0x0000000407047825 */ /* 0x001fc800078e0204 */
[----:B------:R-:W-:Y:S02]  /*0560*/  IMAD.WIDE R6, R17, 0x4, R4 ;  /* 0x0000000411067825 */ /* 0x000fe400078e0204 */
[----:B------:R-:W3:Y:S02]  /*0570*/  LDG.E R4, desc[UR4][R4.64] ;  /* 0x0000000404047981 */ /* 0x000ee4000c1e1900 */
[----:B--2---:R-:W-:Y:S01]  /*0580*/  IMAD.WIDE.U32 R12, R3, 0x4, R12 ;  /* 0x00000004030c7825 */ /* 0x004fe200078e000c */
[----:B------:R-:W-:Y:S02]  /*0590*/  IADD3.X R3, PT, PT, RZ, RZ, RZ, P1, !PT ;  /* 0x000000ffff037210 */ /* 0x000fe40000ffe4ff */
[----:B-1----:R-:W-:-:S03]  /*05a0*/  LEA R2, P1, R8, UR6, 0x2 ;  /* 0x0000000608027c11 */ /* 0x002fc6000f8210ff */
[----:B------:R-:W3:Y:S01]  /*05b0*/  LDG.E R13, desc[UR4][R12.64] ;  /* 0x000000040c0d7981 */ /* 0x000ee2000c1e1900 */
[----:B------:R-:W-:Y:S01]  /*05c0*/  LEA.HI.X R3, R8, UR7, R3, 0x2, P1 ;  /* 0x0000000708037c11 */ /* 0x000fe200088f1403 */
[C---:B------:R-:W-:Y:S02]  /*05d0*/  IMAD.WIDE R8, R17.reuse, 0x4, R6 ;  /* 0x0000000411087825 */ /* 0x040fe400078e0206 */
[----:B------:R-:W2:Y:S04]  /*05e0*/  LDG.E R6, desc[UR4][R6.64] ;  /* 0x0000000406067981 */ /* 0x000ea8000c1e1900 */
[----:B------:R-:W2:Y:S01]  /*05f0*/  LDG.E R15, desc[UR4][R2.64+0x4] ;  /* 0x00000404020f7981 */ /* 0x000ea2000c1e1900 */
[----:B------:R-:W-:-:S03]  /*0600*/  IMAD.WIDE R10, R17, 0x4, R8 ;  /* 0x00000004110a7825 */ /* 0x000fc600078e0208 */
[----:B------:R-:W4:Y:S04]  /*0610*/  LDG.E R22, desc[UR4][R8.64] ;  /* 0x0000000408167981 */ /* 0x000f28000c1e1900 */
[----:B------:R-:W4:Y:S04]  /*0620*/  LDG.E R18, desc[UR4][R2.64+0x8] ;  /* 0x0000080402127981 */ /* 0x000f28000c1e1900 */
[----:B------:R-:W5:Y:S04]  /*0630*/  LDG.E R26, desc[UR4][R2.64+0xc] ;  /* 0x00000c04021a7981 */ /* 0x000f68000c1e1900 */
[----:B------:R-:W5:Y:S01]  /*0640*/  LDG.E R10, desc[UR4][R10.64] ;  /* 0x000000040a0a7981 */ /* 0x000f62000c1e1900 */
[----:B------:R-:W-:Y:S01]  /*0650*/  IADD3 R21, PT, PT, R21, 0x4, RZ ;  /* 0x0000000415157810 */ /* 0x000fe20007ffe0ff */
[----:B---3--:R-:W-:-:S04]  /*0660*/  IMAD R24, R13, R4, R24 ;  /* 0x000000040d187224 */ /* 0x008fc800078e0218 */
[----:B--2---:R-:W-:-:S04]  /*0670*/  IMAD R15, R15, R6, R24 ;  /* 0x000000060f0f7224 */ /* 0x004fc800078e0218 */
[----:B----4-:R-:W-:-:S04]  /*0680*/  IMAD R15, R18, R22, R15 ;  /* 0x00000016120f7224 */ /* 0x010fc800078e020f */
[----:B-----5:R-:W-:-:S07]  /*0690*/  IMAD R24, R26, R10, R15 ;  /* 0x0000000a1a187224 */ /* 0x020fce00078e020f */
.L_x_10:
[----:B------:R-:W-:Y:S05]  /*06a0*/  @!P0 BRA `(.L_x_7) ;  /* 0x00000000007c8947 */ /* 0x000fea0003800000 */
[----:B------:R-:W-:Y:S01]  /*06b0*/  ISETP.NE.AND P1, PT, R14, 0x1, PT ;  /* 0x000000010e00780c */ /* 0x000fe20003f25270 */
[----:B------:R-:W0:Y:S01]  /*06c0*/  LDC.64 R10, c[0x0][0x380] ;  /* 0x0000e000ff0a7b82 */ /* 0x000e220000000a00 */
[----:B------:R-:W-:-:S04]  /*06d0*/  LOP3.LUT R19, R19, 0x1, RZ, 0xc0, !PT ;  /* 0x0000000113137812 */ /* 0x000fc800078ec0ff */
[----:B------:R-:W-:-:S03]  /*06e0*/  ISETP.NE.U32.AND P0, PT, R19, 0x1, PT ;  /* 0x000000011300780c */ /* 0x000fc60003f05070 */
[----:B------:R-:W1:Y:S04]  /*06f0*/  LDC.64 R8, c[0x0][0x388] ;  /* 0x0000e200ff087b82 */ /* 0x000e680000000a00 */
[CC--:B------:R-:W-:Y:S02]  /*0700*/  @P1 IADD3 R13, PT, PT, R20.reuse, R21.reuse, RZ ;  /* 0x00000015140d1210 */ /* 0x0c0fe40007ffe0ff */
[----:B------:R-:W-:Y:S02]  /*0710*/  @P1 IADD3 R12, P2, PT, R20, R21, RZ ;  /* 0x00000015140c1210 */ /* 0x000fe40007f5e0ff */
[----:B------:R-:W2:Y:S02]  /*0720*/  @P1 LDC.64 R2, c[0x0][0x380] ;  /* 0x0000e000ff021b82 */ /* 0x000ea40000000a00 */
[----:B------:R-:W-:-:S06]  /*0730*/  @P1 IADD3.X R14, PT, PT, RZ, RZ, RZ, P2, !PT ;  /* 0x000000ffff0e1210 */ /* 0x000fcc00017fe4ff */
[----:B------:R-:W3:Y:S01]  /*0740*/  LDC.64 R4, c[0x0][0x380] ;  /* 0x0000e000ff047b82 */ /* 0x000ee20000000a00 */
[----:B0-----:R-:W-:-:S04]  /*0750*/  @P1 IMAD.WIDE.U32 R10, R13, 0x4, R10 ;  /* 0x000000040d0a1825 */ /* 0x001fc800078e000a */
[C---:B------:R-:W-:Y:S01]  /*0760*/  @P1 IMAD R13, R21.reuse, R17, R0 ;  /* 0x00000011150d1224 */ /* 0x040fe200078e0200 */
[----:B------:R-:W-:Y:S01]  /*0770*/  @P1 IADD3 R21, PT, PT, R21, 0x2, RZ ;  /* 0x0000000215151810 */ /* 0x000fe20007ffe0ff */
[----:B------:R-:W4:Y:S01]  /*0780*/  @P1 LDG.E R11, desc[UR4][R10.64] ;  /* 0x000000040a0b1981 */ /* 0x000f22000c1e1900 */
[----:B------:R-:W0:Y:S01]  /*0790*/  LDC.64 R6, c[0x0][0x388] ;  /* 0x0000e200ff067b82 */ /* 0x000e220000000a00 */
[----:B-1----:R-:W-:Y:S01]  /*07a0*/  @P1 IMAD.WIDE R8, R13, 0x4, R8 ;  /* 0x000000040d081825 */ /* 0x002fe200078e0208 */
[----:B------:R-:W-:Y:S02]  /*07b0*/  @!P0 IADD3 R15, PT, PT, R20, R21, RZ ;  /* 0x00000015140f8210 */ /* 0x000fe40007ffe0ff */
[----:B--2---:R-:W-:Y:S01]  /*07c0*/  @P1 LEA R2, P2, R12, R2, 0x2 ;  /* 0x000000020c021211 */ /* 0x004fe200078410ff */
[----:B------:R-:W-:-:S03]  /*07d0*/  @!P0 IMAD R21, R21, R17, R0 ;  /* 0x0000001115158224 */ /* 0x000fc600078e0200 */
[----:B------:R-:W-:Y:S01]  /*07e0*/  @P1 LEA.HI.X R3, R12, R3, R14, 0x2, P2 ;  /* 0x000000030c031211 */ /* 0x000fe200010f140e */
[----:B------:R-:W-:Y:S01]  /*07f0*/  @P1 IMAD.WIDE R12, R17, 0x4, R8 ;  /* 0x00000004110c1825 */ /* 0x000fe200078e0208 */
[----:B------:R-:W4:Y:S03]  /*0800*/  @P1 LDG.E R14, desc[UR4][R8.64] ;  /* 0x00000004080e1981 */ /* 0x000f26000c1e1900 */
[----:B---3--:R-:W-:Y:S01]  /*0810*/  @!P0 IMAD.WIDE.U32 R4, R15, 0x4, R4 ;  /* 0x000000040f048825 */ /* 0x008fe200078e0004 */
[----:B------:R-:W2:Y:S04]  /*0820*/  @P1 LDG.E R2, desc[UR4][R2.64+0x4] ;  /* 0x0000040402021981 */ /* 0x000ea8000c1e1900 */
[----:B------:R-:W2:Y:S01]  /*0830*/  @P1 LDG.E R12, desc[UR4][R12.64] ;  /* 0x000000040c0c1981 */ /* 0x000ea2000c1e1900 */
[----:B0-----:R-:W-:-:S03]  /*0840*/  @!P0 IMAD.WIDE R6, R21, 0x4, R6 ;  /* 0x0000000415068825 */ /* 0x001fc600078e0206 */
[----:B------:R-:W3:Y:S04]  /*0850*/  @!P0 LDG.E R5, desc[UR4][R4.64] ;  /* 0x0000000404058981 */ /* 0x000ee8000c1e1900 */
[----:B------:R-:W3:Y:S01]  /*0860*/  @!P0 LDG.E R6, desc[UR4][R6.64] ;  /* 0x0000000406068981 */ /* 0x000ee2000c1e1900 */
[----:B----4-:R-:W-:-:S04]  /*0870*/  @P1 IMAD R11, R11, R14, R24 ;  /* 0x0000000e0b0b1224 */ /* 0x010fc800078e0218 */
[----:B--2---:R-:W-:-:S04]  /*0880*/  @P1 IMAD R24, R2, R12, R11 ;  /* 0x0000000c02181224 */ /* 0x004fc800078e020b */
[----:B---3--:R-:W-:-:S07]  /*0890*/  @!P0 IMAD R24, R5, R6, R24 ;  /* 0x0000000605188224 */ /* 0x008fce00078e0218 */
.L_x_7:
[----:B------:R-:W0:Y:S01]  /*08a0*/  LDC.64 R2, c[0x0][0x390] ;  /* 0x0000e400ff027b82 */ /* 0x000e220000000a00 */
[----:B------:R-:W-:-:S04]  /*08b0*/  IMAD R17, R16, R17, R0 ;  /* 0x0000001110117224 */ /* 0x000fc800078e0200 */
[----:B0-----:R-:W-:-:S05]  /*08c0*/  IMAD.WIDE R2, R17, 0x4, R2 ;  /* 0x0000000411027825 */ /* 0x001fca00078e0202 */
[----:B------:R-:W-:Y:S01]  /*08d0*/  STG.E desc[UR4][R2.64], R24 ;  /* 0x0000001802007986 */ /* 0x000fe2000c101904 */
[----:B------:R-:W-:Y:S05]  /*08e0*/  EXIT ;  /* 0x000000000000794d */ /* 0x000fea0003800000 */
.L_x_11:
        /* <DEDUP_REMOVED lines=9> */
.L_x_13:


//--------------------- .nv.shared._Z17multiplySharedMemPKiS0_Piiiiii --------------------------
	.section	.nv.shared._Z17multiplySharedMemPKiS0_Piiiiii,"aw",@nobits
	.sectionflags	@""
	.align	4
.nv.shared._Z17multiplySharedMemPKiS0_Piiiiii:
	.zero		9216


//--------------------- .nv.shared.reserved.0     --------------------------
	.section	.nv.shared.reserved.0,"aw",@nobits
	.weak		__nv_reservedSMEM_offset_0_alias
	.size		__nv_reservedSMEM_offset_0_alias, 0, 64
	.other		__nv_reservedSMEM_offset_0_alias,@"STO_CUDA_RESERVED_SHARED STV_DEFAULT"
__nv_reservedSMEM_offset_0_alias:
	.zero		0
	.zero		64


//--------------------- .nv.constant0._Z17multiplySharedMemPKiS0_Piiiiii --------------------------
	.section	.nv.constant0._Z17multiplySharedMemPKiS0_Piiiiii,"a",@progbits
	.sectionflags	@""
	.align	4
.nv.constant0._Z17multiplySharedMemPKiS0_Piiiiii:
	.zero		940


//--------------------- .nv.constant0._Z13multiplyNaivePKiS0_Piiii --------------------------
	.section	.nv.constant0._Z13multiplyNaivePKiS0_Piiii,"a",@progbits
	.sectionflags	@""
	.align	4
.nv.constant0._Z13multiplyNaivePKiS0_Piiii:
	.zero		932


//--------------------- SYMBOLS --------------------------

	.type		.nv.reservedSmem.offset0,@object
	.size		.nv.reservedSmem.offset0,0x4
	.type		.nv.reservedSmem.cap,@object
	.size		.nv.reservedSmem.cap,0x4
